	.target	sm_90a

	.elftype	@"ET_EXEC"


//--------------------- .note.nv.tkinfo           --------------------------
	.section	.note.nv.tkinfo,"",@"SHT_NOTE"
	.sectionflags	@"SHF_NOTE_NV_TKINFO"
	.tkinfo
        /*0018*/ 	.word	0x00000002
        /*0030*/ 	.string	""
        /*0030*/ 	.string	"ptxas"
        /*0030*/ 	.string	"Cuda compilation tools, release 13.0, V13.0.88"
        /*0030*/ 	.string	"Build cuda_13.0.r13.0/compiler.36424714_0"
        /*0030*/ 	.string	"-arch sm_90a -m 64 "



//--------------------- .note.nv.cuinfo           --------------------------
	.section	.note.nv.cuinfo,"",@"SHT_NOTE"
	.sectionflags	@"SHF_NOTE_NV_CUINFO"
        /*0018*/ 	.short	0x0002
        /*001a*/ 	.short	0x005a
        /*001c*/ 	.short	0x0082
	.zero		2


//--------------------- .nv.info                  --------------------------
	.section	.nv.info,"",@"SHT_CUDA_INFO"
	.align	4


	//----- nvinfo : EIATTR_REGCOUNT
	.align		4
        /*0000*/ 	.byte	0x04, 0x2f
        /*0002*/ 	.short	(.L_12 - .L_11)
	.align		4
.L_11:
        /*0004*/ 	.word	index@(_ZN7cutlass13device_kernelINS_4gemm6kernel13GemmUniversalIN4cute5tupleIJiiiiEEENS1_10collective13CollectiveMmaINS1_37MainloopSm90TmaGmmaWarpSpecializedFP8ILi3ENS5_IJNS4_1CILi2EEESB_NSA_ILi1EEEEEENS1_32KernelTmaWarpSpecializedPingpongEEENS5_IJNSA_ILi64EEENSA_ILi256EEENSA_ILi128EEEEEENS_12float_e5m2_tENS5_IJlSC_lEEESK_SL_NS4_8TiledMMAINS4_8MMA_AtomIJNS4_4SM904GMMA31MMA_64x256x32_F32E5M2E5M2_SS_TNILNSP_7ScaleInE1ELSR_1EEEEEENS4_6LayoutINS5_IJSC_SC_SC_EEENS5_IJNSA_ILi0EEESW_SW_EEEEENS5_IJNS4_10UnderscoreESZ_SZ_EEEEENS4_23SM90_TMA_LOAD_MULTICASTENS4_14ComposedLayoutINS4_7SwizzleILi3ELi4ELi3EEENS4_18smem_ptr_flag_bitsILi8EEENSU_INS5_IJNSA_ILi8EEESI_EEENS5_IJSI_SC_EEEEEEEvNS4_8identityES12_S1C_vS1D_EENS_8epilogue10collective6detail29Sm90TmaWarpSpecializedAdapterINS1G_15DefaultEpilogueISK_SL_SL_NS1F_6thread17LinearCombinationISK_Li1EffLNS1K_9ScaleType4KindE0ELNS_15FloatRoundStyleE2ESK_EENS1_15EpilogueDefaultEEEEEvvEEEEvNT_6ParamsE)
        /*0008*/ 	.word	0x000000a8


	//----- nvinfo : EIATTR_FRAME_SIZE
	.align		4
.L_12:
        /*000c*/ 	.byte	0x04, 0x11
        /*000e*/ 	.short	(.L_14 - .L_13)
	.align		4
.L_13:
        /*0010*/ 	.word	index@(_ZN7cutlass13device_kernelINS_4gemm6kernel13GemmUniversalIN4cute5tupleIJiiiiEEENS1_10collective13CollectiveMmaINS1_37MainloopSm90TmaGmmaWarpSpecializedFP8ILi3ENS5_IJNS4_1CILi2EEESB_NSA_ILi1EEEEEENS1_32KernelTmaWarpSpecializedPingpongEEENS5_IJNSA_ILi64EEENSA_ILi256EEENSA_ILi128EEEEEENS_12float_e5m2_tENS5_IJlSC_lEEESK_SL_NS4_8TiledMMAINS4_8MMA_AtomIJNS4_4SM904GMMA31MMA_64x256x32_F32E5M2E5M2_SS_TNILNSP_7ScaleInE1ELSR_1EEEEEENS4_6LayoutINS5_IJSC_SC_SC_EEENS5_IJNSA_ILi0EEESW_SW_EEEEENS5_IJNS4_10UnderscoreESZ_SZ_EEEEENS4_23SM90_TMA_LOAD_MULTICASTENS4_14ComposedLayoutINS4_7SwizzleILi3ELi4ELi3EEENS4_18smem_ptr_flag_bitsILi8EEENSU_INS5_IJNSA_ILi8EEESI_EEENS5_IJSI_SC_EEEEEEEvNS4_8identityES12_S1C_vS1D_EENS_8epilogue10collective6detail29Sm90TmaWarpSpecializedAdapterINS1G_15DefaultEpilogueISK_SL_SL_NS1F_6thread17LinearCombinationISK_Li1EffLNS1K_9ScaleType4KindE0ELNS_15FloatRoundStyleE2ESK_EENS1_15EpilogueDefaultEEEEEvvEEEEvNT_6ParamsE)
        /*0014*/ 	.word	0x00000110


	//----- nvinfo : EIATTR_MIN_STACK_SIZE
	.align		4
.L_14:
        /*0018*/ 	.byte	0x04, 0x12
        /*001a*/ 	.short	(.L_16 - .L_15)
	.align		4
.L_15:
        /*001c*/ 	.word	index@(_ZN7cutlass13device_kernelINS_4gemm6kernel13GemmUniversalIN4cute5tupleIJiiiiEEENS1_10collective13CollectiveMmaINS1_37MainloopSm90TmaGmmaWarpSpecializedFP8ILi3ENS5_IJNS4_1CILi2EEESB_NSA_ILi1EEEEEENS1_32KernelTmaWarpSpecializedPingpongEEENS5_IJNSA_ILi64EEENSA_ILi256EEENSA_ILi128EEEEEENS_12float_e5m2_tENS5_IJlSC_lEEESK_SL_NS4_8TiledMMAINS4_8MMA_AtomIJNS4_4SM904GMMA31MMA_64x256x32_F32E5M2E5M2_SS_TNILNSP_7ScaleInE1ELSR_1EEEEEENS4_6LayoutINS5_IJSC_SC_SC_EEENS5_IJNSA_ILi0EEESW_SW_EEEEENS5_IJNS4_10UnderscoreESZ_SZ_EEEEENS4_23SM90_TMA_LOAD_MULTICASTENS4_14ComposedLayoutINS4_7SwizzleILi3ELi4ELi3EEENS4_18smem_ptr_flag_bitsILi8EEENSU_INS5_IJNSA_ILi8EEESI_EEENS5_IJSI_SC_EEEEEEEvNS4_8identityES12_S1C_vS1D_EENS_8epilogue10collective6detail29Sm90TmaWarpSpecializedAdapterINS1G_15DefaultEpilogueISK_SL_SL_NS1F_6thread17LinearCombinationISK_Li1EffLNS1K_9ScaleType4KindE0ELNS_15FloatRoundStyleE2ESK_EENS1_15EpilogueDefaultEEEEEvvEEEEvNT_6ParamsE)
        /*0020*/ 	.word	0x00000110
.L_16:


//--------------------- .nv.compat                --------------------------
	.section	.nv.compat,"",@"SHT_CUDA_COMPAT_INFO"
	.align	4
        /*0000*/ 	.byte	0x02, 0x09, 0x01, 0x00, 0x02, 0x02, 0x04, 0x00, 0x02, 0x05, 0x05, 0x00, 0x03, 0x07, 0x01, 0x01
        /*0010*/ 	.byte	0x02, 0x03, 0x01, 0x00, 0x02, 0x06, 0x01, 0x00, 0x04, 0x0b, 0x08, 0x00, 0x00, 0x00, 0x00, 0x00
        /*0020*/ 	.byte	0x00, 0x00, 0x00, 0x00


//--------------------- .nv.info._ZN7cutlass13device_kernelINS_4gemm6kernel13GemmUniversalIN4cute5tupleIJiiiiEEENS1_10collective13CollectiveMmaINS1_37MainloopSm90TmaGmmaWarpSpecializedFP8ILi3ENS5_IJNS4_1CILi2EEESB_NSA_ILi1EEEEEENS1_32KernelTmaWarpSpecializedPingpongEEENS5_IJNSA_ILi64EEENSA_ILi256EEENSA_ILi128EEEEEENS_12float_e5m2_tENS5_IJlSC_lEEESK_SL_NS4_8TiledMMAINS4_8MMA_AtomIJNS4_4SM904GMMA31MMA_64x256x32_F32E5M2E5M2_SS_TNILNSP_7ScaleInE1ELSR_1EEEEEENS4_6LayoutINS5_IJSC_SC_SC_EEENS5_IJNSA_ILi0EEESW_SW_EEEEENS5_IJNS4_10UnderscoreESZ_SZ_EEEEENS4_23SM90_TMA_LOAD_MULTICASTENS4_14ComposedLayoutINS4_7SwizzleILi3ELi4ELi3EEENS4_18smem_ptr_flag_bitsILi8EEENSU_INS5_IJNSA_ILi8EEESI_EEENS5_IJSI_SC_EEEEEEEvNS4_8identityES12_S1C_vS1D_EENS_8epilogue10collective6detail29Sm90TmaWarpSpecializedAdapterINS1G_15DefaultEpilogueISK_SL_SL_NS1F_6thread17LinearCombinationISK_Li1EffLNS1K_9ScaleType4KindE0ELNS_15FloatRoundStyleE2ESK_EENS1_15EpilogueDefaultEEEEEvvEEEEvNT_6ParamsE --------------------------
	.section	.nv.info._ZN7cutlass13device_kernelINS_4gemm6kernel13GemmUniversalIN4cute5tupleIJiiiiEEENS1_10collective13CollectiveMmaINS1_37MainloopSm90TmaGmmaWarpSpecializedFP8ILi3ENS5_IJNS4_1CILi2EEESB_NSA_ILi1EEEEEENS1_32KernelTmaWarpSpecializedPingpongEEENS5_IJNSA_ILi64EEENSA_ILi256EEENSA_ILi128EEEEEENS_12float_e5m2_tENS5_IJlSC_lEEESK_SL_NS4_8TiledMMAINS4_8MMA_AtomIJNS4_4SM904GMMA31MMA_64x256x32_F32E5M2E5M2_SS_TNILNSP_7ScaleInE1ELSR_1EEEEEENS4_6LayoutINS5_IJSC_SC_SC_EEENS5_IJNSA_ILi0EEESW_SW_EEEEENS5_IJNS4_10UnderscoreESZ_SZ_EEEEENS4_23SM90_TMA_LOAD_MULTICASTENS4_14ComposedLayoutINS4_7SwizzleILi3ELi4ELi3EEENS4_18smem_ptr_flag_bitsILi8EEENSU_INS5_IJNSA_ILi8EEESI_EEENS5_IJSI_SC_EEEEEEEvNS4_8identityES12_S1C_vS1D_EENS_8epilogue10collective6detail29Sm90TmaWarpSpecializedAdapterINS1G_15DefaultEpilogueISK_SL_SL_NS1F_6thread17LinearCombinationISK_Li1EffLNS1K_9ScaleType4KindE0ELNS_15FloatRoundStyleE2ESK_EENS1_15EpilogueDefaultEEEEEvvEEEEvNT_6ParamsE,"",@"SHT_CUDA_INFO"
	.sectionflags	@""
	.align	4


	//----- nvinfo : EIATTR_CUDA_API_VERSION
	.align		4
        /*0000*/ 	.byte	0x04, 0x37
        /*0002*/ 	.short	(.L_18 - .L_17)
.L_17:
        /*0004*/ 	.word	0x00000082


	//----- nvinfo : EIATTR_KPARAM_INFO
	.align		4
.L_18:
        /*0008*/ 	.byte	0x04, 0x17
        /*000a*/ 	.short	(.L_20 - .L_19)
.L_19:
        /*000c*/ 	.word	0x00000000
        /*0010*/ 	.short	0x0000
        /*0012*/ 	.short	0x0070
        /*0014*/ 	.byte	0x00, 0xf0, 0x01, 0x10


	//----- nvinfo : EIATTR_SPARSE_MMA_MASK
	.align		4
.L_20:
        /*0018*/ 	.byte	0x03, 0x50
        /*001a*/ 	.short	0x0000


	//----- nvinfo : EIATTR_MAXREG_COUNT
	.align		4
        /*001c*/ 	.byte	0x03, 0x1b
        /*001e*/ 	.short	0x00a8


	//----- nvinfo : EIATTR_NUM_BARRIERS
	.align		4
        /*0020*/ 	.byte	0x02, 0x4c
        /*0022*/ 	.byte	0x01
	.zero		1


	//----- nvinfo : EIATTR_ANNOTATIONS
	.align		4
        /*0024*/ 	.byte	0x04, 0x55
        /*0026*/ 	.short	(.L_22 - .L_21)


	//   ....[0]....
.L_21:
        /*0028*/ 	.word	0x00000001
        /*002c*/ 	.byte	0xf0, 0x06, 0x00, 0x00, 0x01, 0x00, 0x00, 0x00, 0xf0, 0x08, 0x00, 0x00, 0x01, 0x00, 0x00, 0x00
        /* <DEDUP_REMOVED lines=210> */
        /*0d5c*/ 	.byte	0xa0, 0x04, 0x01, 0x00


	//----- nvinfo : EIATTR_MERCURY_ISA_VERSION
	.align		4
.L_22:
        /*0d60*/ 	.byte	0x03, 0x5f
        /*0d62*/ 	.short	0x0101


	//----- nvinfo : EIATTR_INT_WARP_WIDE_INSTR_OFFSETS
	.align		4
        /*0d64*/ 	.byte	0x04, 0x31
        /*0d66*/ 	.short	(.L_24 - .L_23)


	//   ....[0]....
.L_23:
        /*0d68*/ 	.word	0x00000570


	//   ....[1]....
        /*0d6c*/ 	.word	0x000005f0


	//   ....[2]....
        /*0d70*/ 	.word	0x00000600


	//   ....[3]....
        /*0d74*/ 	.word	0x00000610


	//   ....[4]....
        /*0d78*/ 	.word	0x00000660


	//   ....[5]....
        /*0d7c*/ 	.word	0x000006a0


	//   ....[6]....
        /*0d80*/ 	.word	0x000007c0


	//   ....[7]....
        /*0d84*/ 	.word	0x000007e0


	//   ....[8]....
        /*0d88*/ 	.word	0x000057d0


	//----- nvinfo : EIATTR_COOP_GROUP_MASK_REGIDS
	.align		4
.L_24:
        /*0d8c*/ 	.byte	0x04, 0x29
        /*0d8e*/ 	.short	(.L_26 - .L_25)


	//   ....[0]....
.L_25:
        /*0d90*/ 	.word	0xffffffff


	//   ....[1]....
        /*0d94*/ 	.word	0xffffffff


	//   ....[2]....
        /*0d98*/ 	.word	0xffffffff


	//   ....[3]....
        /*0d9c*/ 	.word	0xffffffff


	//   ....[4]....
        /*0da0*/ 	.word	0xffffffff


	//   ....[5]....
        /*0da4*/ 	.word	0xffffffff


	//   ....[6]....
        /*0da8*/ 	.word	0xffffffff


	//----- nvinfo : EIATTR_COOP_GROUP_INSTR_OFFSETS
	.align		4
.L_26:
        /*0dac*/ 	.byte	0x04, 0x28
        /*0dae*/ 	.short	(.L_28 - .L_27)


	//   ....[0]....
.L_27:
        /*0db0*/ 	.word	0x00000070


	//   ....[1]....
        /*0db4*/ 	.word	0x00000090


	//   ....[2]....
        /*0db8*/ 	.word	0x00000190


	//   ....[3]....
        /*0dbc*/ 	.word	0x00000390


	//   ....[4]....
        /*0dc0*/ 	.word	0x000003d0


	//   ....[5]....
        /*0dc4*/ 	.word	0x000004c0


	//   ....[6]....
        /*0dc8*/ 	.word	0x00000980


	//----- nvinfo : EIATTR_REG_RECONFIG
	.align		4
.L_28:
        /*0dcc*/ 	.byte	0x01, 0x54
	.zero		2


	//----- nvinfo : EIATTR_MBARRIER_INSTR_OFFSETS
	.align		4
        /*0dd0*/ 	.byte	0x04, 0x39
        /*0dd2*/ 	.short	(.L_30 - .L_29)


	//   ....[0]....
.L_29:
        /*0dd4*/ 	.word	0x00000310
        /*0dd8*/ 	.word	0x000000ff
        /*0ddc*/ 	.word	0x00000000
        /*0de0*/ 	.short	0x0100
        /*0de2*/ 	.byte	0x07
	.zero		1


	//   ....[1]....
        /*0de4*/ 	.word	0x00000320
        /*0de8*/ 	.word	0x000000ff
        /*0dec*/ 	.word	0x00000018
        /*0df0*/ 	.short	0x0100
        /*0df2*/ 	.byte	0x07
	.zero		1


	//   ....[2]....
        /*0df4*/ 	.word	0x00000330
        /*0df8*/ 	.word	0x000000ff
        /*0dfc*/ 	.word	0x00000008
        /*0e00*/ 	.short	0x0100
        /*0e02*/ 	.byte	0x07
	.zero		1


	//   ....[3]....
        /*0e04*/ 	.word	0x00000340
        /*0e08*/ 	.word	0x000000ff
        /*0e0c*/ 	.word	0x00000020
        /*0e10*/ 	.short	0x0100
        /*0e12*/ 	.byte	0x07
	.zero		1


	//   ....[4]....
        /*0e14*/ 	.word	0x00000350
        /*0e18*/ 	.word	0x000000ff
        /*0e1c*/ 	.word	0x00000010
        /*0e20*/ 	.short	0x0100
        /*0e22*/ 	.byte	0x07
	.zero		1


	//   ....[5]....
        /*0e24*/ 	.word	0x00000360
        /*0e28*/ 	.word	0x000000ff
        /*0e2c*/ 	.word	0x00000028
        /*0e30*/ 	.short	0x0100
        /*0e32*/ 	.byte	0x07
	.zero		1


	//   ....[6]....
        /*0e34*/ 	.word	0x00000820
        /*0e38*/ 	.word	0x000000ff
        /*0e3c*/ 	.word	0x00000060
        /*0e40*/ 	.short	0x0100
        /*0e42*/ 	.byte	0x07
	.zero		1


	//   ....[7]....
        /*0e44*/ 	.word	0x000008c0
        /*0e48*/ 	.word	0x000000ff
        /*0e4c*/ 	.word	0x00000068
        /*0e50*/ 	.short	0x0100
        /*0e52*/ 	.byte	0x07
	.zero		1


	//   ....[8]....
        /*0e54*/ 	.word	0x00000900
        /*0e58*/ 	.word	0x000000ff
        /*0e5c*/ 	.word	0x00000040
        /*0e60*/ 	.short	0x0100
        /*0e62*/ 	.byte	0x0a
	.zero		1


	//   ....[9]....
        /*0e64*/ 	.word	0x00000910
        /*0e68*/ 	.word	0x000000ff
        /*0e6c*/ 	.word	0x00000048
        /*0e70*/ 	.short	0x0100
        /*0e72*/ 	.byte	0x0a
	.zero		1


	//   ....[10]....
        /*0e74*/ 	.word	0x00000920
        /*0e78*/ 	.word	0x000000ff
        /*0e7c*/ 	.word	0x00000050
        /*0e80*/ 	.short	0x0100
        /*0e82*/ 	.byte	0x0a
	.zero		1


	//   ....[11]....
        /*0e84*/ 	.word	0x00000930
        /*0e88*/ 	.word	0x000000ff
        /*0e8c*/ 	.word	0x00000058
        /*0e90*/ 	.short	0x0100
        /*0e92*/ 	.byte	0x0a
	.zero		1


	//   ....[12]....
        /*0e94*/ 	.word	0x00001800
        /*0e98*/ 	.word	0x000000ff
        /*0e9c*/ 	.word	0xfffffff8
        /*0ea0*/ 	.short	0x010a
        /*0ea2*/ 	.byte	0x12
	.zero		1


	//   ....[13]....
        /*0ea4*/ 	.word	0x000021d0
        /*0ea8*/ 	.word	0x000000ff
        /*0eac*/ 	.word	0x00000000
        /*0eb0*/ 	.short	0x010a
        /*0eb2*/ 	.byte	0x06
	.zero		1


	//   ....[14]....
        /*0eb4*/ 	.word	0x00002210
        /*0eb8*/ 	.word	0x000000ff
        /*0ebc*/ 	.word	0x00000000
        /*0ec0*/ 	.short	0x010a
        /*0ec2*/ 	.byte	0x06
	.zero		1


	//   ....[15]....
        /*0ec4*/ 	.word	0x000034b0
        /*0ec8*/ 	.word	0x000000ff
        /*0ecc*/ 	.word	0x00000000
        /*0ed0*/ 	.short	0x010a
        /*0ed2*/ 	.byte	0x09
	.zero		1


	//   ....[16]....
        /*0ed4*/ 	.word	0x000034f0
        /*0ed8*/ 	.word	0x000000ff
        /*0edc*/ 	.word	0x00000000
        /*0ee0*/ 	.short	0x010a
        /*0ee2*/ 	.byte	0x09
	.zero		1


	//   ....[17]....
        /*0ee4*/ 	.word	0x00004660
        /*0ee8*/ 	.word	0x000000e5
        /*0eec*/ 	.word	0x00000000
        /*0ef0*/ 	.short	0x0101
        /*0ef2*/ 	.byte	0x3f
	.zero		1


	//   ....[18]....
        /*0ef4*/ 	.word	0x000056e0
        /*0ef8*/ 	.word	0x000000e5
        /*0efc*/ 	.word	0x00000000
        /*0f00*/ 	.short	0x0101
        /*0f02*/ 	.byte	0x1c
	.zero		1


	//   ....[19]....
        /*0f04*/ 	.word	0x00005890
        /*0f08*/ 	.word	0x00000018
        /*0f0c*/ 	.word	0x00000000
        /*0f10*/ 	.short	0x0101
        /*0f12*/ 	.byte	0x3f
	.zero		1


	//   ....[20]....
        /*0f14*/ 	.word	0x00005950
        /*0f18*/ 	.word	0x000000ff
        /*0f1c*/ 	.word	0x00000008
        /*0f20*/ 	.short	0x010a
        /*0f22*/ 	.byte	0x12
	.zero		1


	//   ....[21]....
        /*0f24*/ 	.word	0x0000eb20
        /*0f28*/ 	.word	0x00000003
        /*0f2c*/ 	.word	0x00000000
        /*0f30*/ 	.short	0x0101
        /*0f32*/ 	.byte	0x1c
	.zero		1


	//   ....[22]....
        /*0f34*/ 	.word	0x0000f640
        /*0f38*/ 	.word	0x0000000b
        /*0f3c*/ 	.word	0x00000018
        /*0f40*/ 	.short	0x010a
        /*0f42*/ 	.byte	0x3f
	.zero		1


	//   ....[23]....
        /*0f44*/ 	.word	0x0000fa30
        /*0f48*/ 	.word	0x00000004
        /*0f4c*/ 	.word	0x00000068
        /*0f50*/ 	.short	0x0101
        /*0f52*/ 	.byte	0x3f
	.zero		1


	//   ....[24]....
        /*0f54*/ 	.word	0x00010220
        /*0f58*/ 	.word	0x00000007
        /*0f5c*/ 	.word	0x00000000
        /*0f60*/ 	.short	0x010a
        /*0f62*/ 	.byte	0x3f
	.zero		1


	//   ....[25]....
        /*0f64*/ 	.word	0x000102a0
        /*0f68*/ 	.word	0x00000009
        /*0f6c*/ 	.word	0x00000000
        /*0f70*/ 	.short	0x010a
        /*0f72*/ 	.byte	0x3f
	.zero		1


	//   ....[26]....
        /*0f74*/ 	.word	0x00010330
        /*0f78*/ 	.word	0x00000003
        /*0f7c*/ 	.word	0x00000000
        /*0f80*/ 	.short	0x010a
        /*0f82*/ 	.byte	0x3f
	.zero		1


	//   ....[27]....
        /*0f84*/ 	.word	0x000103a0
        /*0f88*/ 	.word	0x00000003
        /*0f8c*/ 	.word	0xfffffff8
        /*0f90*/ 	.short	0x010a
        /*0f92*/ 	.byte	0x3f
	.zero		1


	//   ....[28]....
        /*0f94*/ 	.word	0x00010400
        /*0f98*/ 	.word	0x00000003
        /*0f9c*/ 	.word	0x00000000
        /*0fa0*/ 	.short	0x010a
        /*0fa2*/ 	.byte	0x3f
	.zero		1


	//   ....[29]....
        /*0fa4*/ 	.word	0x00010470
        /*0fa8*/ 	.word	0x00000000
        /*0fac*/ 	.word	0x00000000
        /*0fb0*/ 	.short	0x010a
        /*0fb2*/ 	.byte	0x3f
	.zero		1


	//   ....[30]....
        /*0fb4*/ 	.word	0x000104e0
        /*0fb8*/ 	.word	0x00000019
        /*0fbc*/ 	.word	0x00000008
        /*0fc0*/ 	.short	0x010a
        /*0fc2*/ 	.byte	0x3f
	.zero		1


	//   ....[31]....
        /*0fc4*/ 	.word	0x000105b0
        /*0fc8*/ 	.word	0x0000000b
        /*0fcc*/ 	.word	0x00000018
        /*0fd0*/ 	.short	0x010a
        /*0fd2*/ 	.byte	0x3f
	.zero		1


	//   ....[32]....
        /*0fd4*/ 	.word	0x00010690
        /*0fd8*/ 	.word	0x00000007
        /*0fdc*/ 	.word	0x00000000
        /*0fe0*/ 	.short	0x010a
        /*0fe2*/ 	.byte	0x3f
	.zero		1


	//   ....[33]....
        /*0fe4*/ 	.word	0x000106e0
        /*0fe8*/ 	.word	0x00000009
        /*0fec*/ 	.word	0x00000000
        /*0ff0*/ 	.short	0x010a
        /*0ff2*/ 	.byte	0x3f
	.zero		1


	//----- nvinfo : EIATTR_NUM_MBARRIERS
	.align		4
.L_30:
        /*0ff4*/ 	.byte	0x03, 0x38
        /*0ff6*/ 	.short	0x000c


	//----- nvinfo : EIATTR_EXIT_INSTR_OFFSETS
	.align		4
        /*0ff8*/ 	.byte	0x04, 0x1c
        /*0ffa*/ 	.short	(.L_32 - .L_31)


	//   ....[0]....
.L_31:
        /*0ffc*/ 	.word	0x00001510


	//   ....[1]....
        /*1000*/ 	.word	0x00001570


	//   ....[2]....
        /*1004*/ 	.word	0x0000f230


	//   ....[3]....
        /*1008*/ 	.word	0x0000f260


	//   ....[4]....
        /*100c*/ 	.word	0x00010380


	//----- nvinfo : EIATTR_MAX_THREADS
	.align		4
.L_32:
        /*1010*/ 	.byte	0x04, 0x05
        /*1012*/ 	.short	(.L_34 - .L_33)
.L_33:
        /*1014*/ 	.word	0x00000180
        /*1018*/ 	.word	0x00000001
        /*101c*/ 	.word	0x00000001


	//----- nvinfo : EIATTR_CRS_STACK_SIZE
	.align		4
.L_34:
        /*1020*/ 	.byte	0x04, 0x1e
        /*1022*/ 	.short	(.L_36 - .L_35)
.L_35:
        /*1024*/ 	.word	0x00000000


	//----- nvinfo : EIATTR_CBANK_PARAM_SIZE
	.align		4
.L_36:
        /*1028*/ 	.byte	0x03, 0x19
        /*102a*/ 	.short	0x0470


	//----- nvinfo : EIATTR_PARAM_CBANK
	.align		4
        /*102c*/ 	.byte	0x04, 0x0a
        /*102e*/ 	.short	(.L_38 - .L_37)
	.align		4
.L_37:
        /*1030*/ 	.word	index@(.nv.constant0._ZN7cutlass13device_kernelINS_4gemm6kernel13GemmUniversalIN4cute5tupleIJiiiiEEENS1_10collective13CollectiveMmaINS1_37MainloopSm90TmaGmmaWarpSpecializedFP8ILi3ENS5_IJNS4_1CILi2EEESB_NSA_ILi1EEEEEENS1_32KernelTmaWarpSpecializedPingpongEEENS5_IJNSA_ILi64EEENSA_ILi256EEENSA_ILi128EEEEEENS_12float_e5m2_tENS5_IJlSC_lEEESK_SL_NS4_8TiledMMAINS4_8MMA_AtomIJNS4_4SM904GMMA31MMA_64x256x32_F32E5M2E5M2_SS_TNILNSP_7ScaleInE1ELSR_1EEEEEENS4_6LayoutINS5_IJSC_SC_SC_EEENS5_IJNSA_ILi0EEESW_SW_EEEEENS5_IJNS4_10UnderscoreESZ_SZ_EEEEENS4_23SM90_TMA_LOAD_MULTICASTENS4_14ComposedLayoutINS4_7SwizzleILi3ELi4ELi3EEENS4_18smem_ptr_flag_bitsILi8EEENSU_INS5_IJNSA_ILi8EEESI_EEENS5_IJSI_SC_EEEEEEEvNS4_8identityES12_S1C_vS1D_EENS_8epilogue10collective6detail29Sm90TmaWarpSpecializedAdapterINS1G_15DefaultEpilogueISK_SL_SL_NS1F_6thread17LinearCombinationISK_Li1EffLNS1K_9ScaleType4KindE0ELNS_15FloatRoundStyleE2ESK_EENS1_15EpilogueDefaultEEEEEvvEEEEvNT_6ParamsE)
        /*1034*/ 	.short	0x0210
        /*1036*/ 	.short	0x0470


	//----- nvinfo : EIATTR_SW_WAR
	.align		4
.L_38:
        /*1038*/ 	.byte	0x04, 0x36
        /*103a*/ 	.short	(.L_40 - .L_39)
.L_39:
        /*103c*/ 	.word	0x00000008
.L_40:


//--------------------- .nv.callgraph             --------------------------
	.section	.nv.callgraph,"",@"SHT_CUDA_CALLGRAPH"
	.align	4
	.sectionentsize	8
	.align		4
        /*0000*/ 	.word	0x00000000
	.align		4
        /*0004*/ 	.word	0xffffffff
	.align		4
        /*0008*/ 	.word	0x00000000
	.align		4
        /*000c*/ 	.word	0xfffffffe
	.align		4
        /*0010*/ 	.word	0x00000000
	.align		4
        /*0014*/ 	.word	0xfffffffd
	.align		4
        /*0018*/ 	.word	0x00000000
	.align		4
        /*001c*/ 	.word	0xfffffffc


//--------------------- .nv.constant4             --------------------------
	.section	.nv.constant4,"a",@progbits
	.align	8
	.align		8
.nv.constant4:
        /*0000*/ 	.dword	_ZN39_INTERNAL_83bbab0a_4_k_cu_3385a2de_50764cuda3std3__45__cpo5beginE
	.align		8
        /*0008*/ 	.dword	_ZN39_INTERNAL_83bbab0a_4_k_cu_3385a2de_50764cuda3std3__45__cpo3endE
	.align		8
        /*0010*/ 	.dword	_ZN39_INTERNAL_83bbab0a_4_k_cu_3385a2de_50764cuda3std3__45__cpo6cbeginE
	.align		8
        /*0018*/ 	.dword	_ZN39_INTERNAL_83bbab0a_4_k_cu_3385a2de_50764cuda3std3__45__cpo4cendE
	.align		8
        /*0020*/ 	.dword	_ZN39_INTERNAL_83bbab0a_4_k_cu_3385a2de_50764cuda3std3__441_GLOBAL__N__83bbab0a_4_k_cu_3385a2de_50766ignoreE
	.align		8
        /*0028*/ 	.dword	_ZN39_INTERNAL_83bbab0a_4_k_cu_3385a2de_50764cuda3std3__419piecewise_constructE
	.align		8
        /*0030*/ 	.dword	_ZN39_INTERNAL_83bbab0a_4_k_cu_3385a2de_50764cuda3std3__48in_placeE
	.align		8
        /*0038*/ 	.dword	_ZN39_INTERNAL_83bbab0a_4_k_cu_3385a2de_50764cuda3std6ranges3__45__cpo4swapE
	.align		8
        /*0040*/ 	.dword	_ZN39_INTERNAL_83bbab0a_4_k_cu_3385a2de_50764cuda3std6ranges3__45__cpo9iter_moveE
	.align		8
        /*0048*/ 	.dword	_ZN39_INTERNAL_83bbab0a_4_k_cu_3385a2de_50764cute7productE
	.align		8
        /*0050*/ 	.dword	_ZN39_INTERNAL_83bbab0a_4_k_cu_3385a2de_50764cute1_E


//--------------------- .text._ZN7cutlass13device_kernelINS_4gemm6kernel13GemmUniversalIN4cute5tupleIJiiiiEEENS1_10collective13CollectiveMmaINS1_37MainloopSm90TmaGmmaWarpSpecializedFP8ILi3ENS5_IJNS4_1CILi2EEESB_NSA_ILi1EEEEEENS1_32KernelTmaWarpSpecializedPingpongEEENS5_IJNSA_ILi64EEENSA_ILi256EEENSA_ILi128EEEEEENS_12float_e5m2_tENS5_IJlSC_lEEESK_SL_NS4_8TiledMMAINS4_8MMA_AtomIJNS4_4SM904GMMA31MMA_64x256x32_F32E5M2E5M2_SS_TNILNSP_7ScaleInE1ELSR_1EEEEEENS4_6LayoutINS5_IJSC_SC_SC_EEENS5_IJNSA_ILi0EEESW_SW_EEEEENS5_IJNS4_10UnderscoreESZ_SZ_EEEEENS4_23SM90_TMA_LOAD_MULTICASTENS4_14ComposedLayoutINS4_7SwizzleILi3ELi4ELi3EEENS4_18smem_ptr_flag_bitsILi8EEENSU_INS5_IJNSA_ILi8EEESI_EEENS5_IJSI_SC_EEEEEEEvNS4_8identityES12_S1C_vS1D_EENS_8epilogue10collective6detail29Sm90TmaWarpSpecializedAdapterINS1G_15DefaultEpilogueISK_SL_SL_NS1F_6thread17LinearCombinationISK_Li1EffLNS1K_9ScaleType4KindE0ELNS_15FloatRoundStyleE2ESK_EENS1_15EpilogueDefaultEEEEEvvEEEEvNT_6ParamsE --------------------------
	.section	.text._ZN7cutlass13device_kernelINS_4gemm6kernel13GemmUniversalIN4cute5tupleIJiiiiEEENS1_10collective13CollectiveMmaINS1_37MainloopSm90TmaGmmaWarpSpecializedFP8ILi3ENS5_IJNS4_1CILi2EEESB_NSA_ILi1EEEEEENS1_32KernelTmaWarpSpecializedPingpongEEENS5_IJNSA_ILi64EEENSA_ILi256EEENSA_ILi128EEEEEENS_12float_e5m2_tENS5_IJlSC_lEEESK_SL_NS4_8TiledMMAINS4_8MMA_AtomIJNS4_4SM904GMMA31MMA_64x256x32_F32E5M2E5M2_SS_TNILNSP_7ScaleInE1ELSR_1EEEEEENS4_6LayoutINS5_IJSC_SC_SC_EEENS5_IJNSA_ILi0EEESW_SW_EEEEENS5_IJNS4_10UnderscoreESZ_SZ_EEEEENS4_23SM90_TMA_LOAD_MULTICASTENS4_14ComposedLayoutINS4_7SwizzleILi3ELi4ELi3EEENS4_18smem_ptr_flag_bitsILi8EEENSU_INS5_IJNSA_ILi8EEESI_EEENS5_IJSI_SC_EEEEEEEvNS4_8identityES12_S1C_vS1D_EENS_8epilogue10collective6detail29Sm90TmaWarpSpecializedAdapterINS1G_15DefaultEpilogueISK_SL_SL_NS1F_6thread17LinearCombinationISK_Li1EffLNS1K_9ScaleType4KindE0ELNS_15FloatRoundStyleE2ESK_EENS1_15EpilogueDefaultEEEEEvvEEEEvNT_6ParamsE,"ax",@progbits
	.align	128
.text._ZN7cutlass13device_kernelINS_4gemm6kernel13GemmUniversalIN4cute5tupleIJiiiiEEENS1_10collective13CollectiveMmaINS1_37MainloopSm90TmaGmmaWarpSpecializedFP8ILi3ENS5_IJNS4_1CILi2EEESB_NSA_ILi1EEEEEENS1_32KernelTmaWarpSpecializedPingpongEEENS5_IJNSA_ILi64EEENSA_ILi256EEENSA_ILi128EEEEEENS_12float_e5m2_tENS5_IJlSC_lEEESK_SL_NS4_8TiledMMAINS4_8MMA_AtomIJNS4_4SM904GMMA31MMA_64x256x32_F32E5M2E5M2_SS_TNILNSP_7ScaleInE1ELSR_1EEEEEENS4_6LayoutINS5_IJSC_SC_SC_EEENS5_IJNSA_ILi0EEESW_SW_EEEEENS5_IJNS4_10UnderscoreESZ_SZ_EEEEENS4_23SM90_TMA_LOAD_MULTICASTENS4_14ComposedLayoutINS4_7SwizzleILi3ELi4ELi3EEENS4_18smem_ptr_flag_bitsILi8EEENSU_INS5_IJNSA_ILi8EEESI_EEENS5_IJSI_SC_EEEEEEEvNS4_8identityES12_S1C_vS1D_EENS_8epilogue10collective6detail29Sm90TmaWarpSpecializedAdapterINS1G_15DefaultEpilogueISK_SL_SL_NS1F_6thread17LinearCombinationISK_Li1EffLNS1K_9ScaleType4KindE0ELNS_15FloatRoundStyleE2ESK_EENS1_15EpilogueDefaultEEEEEvvEEEEvNT_6ParamsE:
        .type           _ZN7cutlass13device_kernelINS_4gemm6kernel13GemmUniversalIN4cute5tupleIJiiiiEEENS1_10collective13CollectiveMmaINS1_37MainloopSm90TmaGmmaWarpSpecializedFP8ILi3ENS5_IJNS4_1CILi2EEESB_NSA_ILi1EEEEEENS1_32KernelTmaWarpSpecializedPingpongEEENS5_IJNSA_ILi64EEENSA_ILi256EEENSA_ILi128EEEEEENS_12float_e5m2_tENS5_IJlSC_lEEESK_SL_NS4_8TiledMMAINS4_8MMA_AtomIJNS4_4SM904GMMA31MMA_64x256x32_F32E5M2E5M2_SS_TNILNSP_7ScaleInE1ELSR_1EEEEEENS4_6LayoutINS5_IJSC_SC_SC_EEENS5_IJNSA_ILi0EEESW_SW_EEEEENS5_IJNS4_10UnderscoreESZ_SZ_EEEEENS4_23SM90_TMA_LOAD_MULTICASTENS4_14ComposedLayoutINS4_7SwizzleILi3ELi4ELi3EEENS4_18smem_ptr_flag_bitsILi8EEENSU_INS5_IJNSA_ILi8EEESI_EEENS5_IJSI_SC_EEEEEEEvNS4_8identityES12_S1C_vS1D_EENS_8epilogue10collective6detail29Sm90TmaWarpSpecializedAdapterINS1G_15DefaultEpilogueISK_SL_SL_NS1F_6thread17LinearCombinationISK_Li1EffLNS1K_9ScaleType4KindE0ELNS_15FloatRoundStyleE2ESK_EENS1_15EpilogueDefaultEEEEEvvEEEEvNT_6ParamsE,@function
        .size           _ZN7cutlass13device_kernelINS_4gemm6kernel13GemmUniversalIN4cute5tupleIJiiiiEEENS1_10collective13CollectiveMmaINS1_37MainloopSm90TmaGmmaWarpSpecializedFP8ILi3ENS5_IJNS4_1CILi2EEESB_NSA_ILi1EEEEEENS1_32KernelTmaWarpSpecializedPingpongEEENS5_IJNSA_ILi64EEENSA_ILi256EEENSA_ILi128EEEEEENS_12float_e5m2_tENS5_IJlSC_lEEESK_SL_NS4_8TiledMMAINS4_8MMA_AtomIJNS4_4SM904GMMA31MMA_64x256x32_F32E5M2E5M2_SS_TNILNSP_7ScaleInE1ELSR_1EEEEEENS4_6LayoutINS5_IJSC_SC_SC_EEENS5_IJNSA_ILi0EEESW_SW_EEEEENS5_IJNS4_10UnderscoreESZ_SZ_EEEEENS4_23SM90_TMA_LOAD_MULTICASTENS4_14ComposedLayoutINS4_7SwizzleILi3ELi4ELi3EEENS4_18smem_ptr_flag_bitsILi8EEENSU_INS5_IJNSA_ILi8EEESI_EEENS5_IJSI_SC_EEEEEEEvNS4_8identityES12_S1C_vS1D_EENS_8epilogue10collective6detail29Sm90TmaWarpSpecializedAdapterINS1G_15DefaultEpilogueISK_SL_SL_NS1F_6thread17LinearCombinationISK_Li1EffLNS1K_9ScaleType4KindE0ELNS_15FloatRoundStyleE2ESK_EENS1_15EpilogueDefaultEEEEEvvEEEEvNT_6ParamsE,(.L_x_334 - _ZN7cutlass13device_kernelINS_4gemm6kernel13GemmUniversalIN4cute5tupleIJiiiiEEENS1_10collective13CollectiveMmaINS1_37MainloopSm90TmaGmmaWarpSpecializedFP8ILi3ENS5_IJNS4_1CILi2EEESB_NSA_ILi1EEEEEENS1_32KernelTmaWarpSpecializedPingpongEEENS5_IJNSA_ILi64EEENSA_ILi256EEENSA_ILi128EEEEEENS_12float_e5m2_tENS5_IJlSC_lEEESK_SL_NS4_8TiledMMAINS4_8MMA_AtomIJNS4_4SM904GMMA31MMA_64x256x32_F32E5M2E5M2_SS_TNILNSP_7ScaleInE1ELSR_1EEEEEENS4_6LayoutINS5_IJSC_SC_SC_EEENS5_IJNSA_ILi0EEESW_SW_EEEEENS5_IJNS4_10UnderscoreESZ_SZ_EEEEENS4_23SM90_TMA_LOAD_MULTICASTENS4_14ComposedLayoutINS4_7SwizzleILi3ELi4ELi3EEENS4_18smem_ptr_flag_bitsILi8EEENSU_INS5_IJNSA_ILi8EEESI_EEENS5_IJSI_SC_EEEEEEEvNS4_8identityES12_S1C_vS1D_EENS_8epilogue10collective6detail29Sm90TmaWarpSpecializedAdapterINS1G_15DefaultEpilogueISK_SL_SL_NS1F_6thread17LinearCombinationISK_Li1EffLNS1K_9ScaleType4KindE0ELNS_15FloatRoundStyleE2ESK_EENS1_15EpilogueDefaultEEEEEvvEEEEvNT_6ParamsE)
        .other          _ZN7cutlass13device_kernelINS_4gemm6kernel13GemmUniversalIN4cute5tupleIJiiiiEEENS1_10collective13CollectiveMmaINS1_37MainloopSm90TmaGmmaWarpSpecializedFP8ILi3ENS5_IJNS4_1CILi2EEESB_NSA_ILi1EEEEEENS1_32KernelTmaWarpSpecializedPingpongEEENS5_IJNSA_ILi64EEENSA_ILi256EEENSA_ILi128EEEEEENS_12float_e5m2_tENS5_IJlSC_lEEESK_SL_NS4_8TiledMMAINS4_8MMA_AtomIJNS4_4SM904GMMA31MMA_64x256x32_F32E5M2E5M2_SS_TNILNSP_7ScaleInE1ELSR_1EEEEEENS4_6LayoutINS5_IJSC_SC_SC_EEENS5_IJNSA_ILi0EEESW_SW_EEEEENS5_IJNS4_10UnderscoreESZ_SZ_EEEEENS4_23SM90_TMA_LOAD_MULTICASTENS4_14ComposedLayoutINS4_7SwizzleILi3ELi4ELi3EEENS4_18smem_ptr_flag_bitsILi8EEENSU_INS5_IJNSA_ILi8EEESI_EEENS5_IJSI_SC_EEEEEEEvNS4_8identityES12_S1C_vS1D_EENS_8epilogue10collective6detail29Sm90TmaWarpSpecializedAdapterINS1G_15DefaultEpilogueISK_SL_SL_NS1F_6thread17LinearCombinationISK_Li1EffLNS1K_9ScaleType4KindE0ELNS_15FloatRoundStyleE2ESK_EENS1_15EpilogueDefaultEEEEEvvEEEEvNT_6ParamsE,@"STO_CUDA_ENTRY STV_DEFAULT"
_ZN7cutlass13device_kernelINS_4gemm6kernel13GemmUniversalIN4cute5tupleIJiiiiEEENS1_10collective13CollectiveMmaINS1_37MainloopSm90TmaGmmaWarpSpecializedFP8ILi3ENS5_IJNS4_1CILi2EEESB_NSA_ILi1EEEEEENS1_32KernelTmaWarpSpecializedPingpongEEENS5_IJNSA_ILi64EEENSA_ILi256EEENSA_ILi128EEEEEENS_12float_e5m2_tENS5_IJlSC_lEEESK_SL_NS4_8TiledMMAINS4_8MMA_AtomIJNS4_4SM904GMMA31MMA_64x256x32_F32E5M2E5M2_SS_TNILNSP_7ScaleInE1ELSR_1EEEEEENS4_6LayoutINS5_IJSC_SC_SC_EEENS5_IJNSA_ILi0EEESW_SW_EEEEENS5_IJNS4_10UnderscoreESZ_SZ_EEEEENS4_23SM90_TMA_LOAD_MULTICASTENS4_14ComposedLayoutINS4_7SwizzleILi3ELi4ELi3EEENS4_18smem_ptr_flag_bitsILi8EEENSU_INS5_IJNSA_ILi8EEESI_EEENS5_IJSI_SC_EEEEEEEvNS4_8identityES12_S1C_vS1D_EENS_8epilogue10collective6detail29Sm90TmaWarpSpecializedAdapterINS1G_15DefaultEpilogueISK_SL_SL_NS1F_6thread17LinearCombinationISK_Li1EffLNS1K_9ScaleType4KindE0ELNS_15FloatRoundStyleE2ESK_EENS1_15EpilogueDefaultEEEEEvvEEEEvNT_6ParamsE:
[----:B------:R-:W0:Y:S02]  /*0000*/  LDC R1, c[0x0][0x28] ;  /* 0x00000a00ff017b82 */ /* 0x000e240000000800 */
[----:B0-----:R-:W-:Y:S01]  /*0010*/  VIADD R1, R1, 0xfffffef0 ;  /* 0xfffffef001017836 */ /* 0x001fe20000000000 */
[----:B------:R-:W0:Y:S01]  /*0020*/  S2R R3, SR_TID.X ;  /* 0x0000000000037919 */ /* 0x000e220000002100 */
[----:B------:R-:W-:Y:S01]  /*0030*/  ELECT P0, URZ, PT ;  /* 0x00000000003f782f */ /* 0x000fe20003800000 */
[----:B------:R-:W-:Y:S01]  /*0040*/  BSSY B0, `(.L_x_0) ;  /* 0x0000014000007945 */ /* 0x000fe20003800000 */
[--C-:B0-----:R-:W-:Y:S02]  /*0050*/  SHF.R.U32.HI R0, RZ, 0x5, R3.reuse ;  /* 0x00000005ff007819 */ /* 0x101fe40000011603 */
[----:B------:R-:W-:-:S03]  /*0060*/  SHF.R.U32.HI R5, RZ, 0x7, R3 ;  /* 0x00000007ff057819 */ /* 0x000fc60000011603 */
[----:B------:R-:W0:Y:S02]  /*0070*/  SHFL.IDX PT, R2, R0, RZ, 0x1f ;  /* 0x00001fff00027589 */ /* 0x000e2400000e0000 */
[----:B0-----:R-:W-:Y:S02]  /*0080*/  R2UR UR6, R2 ;  /* 0x00000000020672ca */ /* 0x001fe400000e0000 */
[----:B------:R0:W1:Y:S11]  /*0090*/  SHFL.IDX PT, R2, R5, RZ, 0x1f ;  /* 0x00001fff05027589 */ /* 0x00007600000e0000 */
[----:B------:R-:W-:-:S02]  /*00a0*/  USHF.R.S32.HI UR4, URZ, 0x1f, UR6 ;  /* 0x0000001f3f047899 */ /* 0x000fc40008011406 */
[----:B------:R-:W-:Y:S02]  /*00b0*/  ISETP.NE.OR P0, PT, RZ, UR6, !P0 ;  /* 0x00000006ff007c0c */ /* 0x000fe4000c705670 */
[----:B------:R-:W-:-:S04]  /*00c0*/  ULEA.HI UR4, UR4, UR6, URZ, 0x2 ;  /* 0x0000000604047291 */ /* 0x000fc8000f8f103f */
[----:B------:R-:W-:-:S04]  /*00d0*/  ULOP3.LUT UR4, UR4, 0xfffffffc, URZ, 0xc0, !UPT ;  /* 0xfffffffc04047892 */ /* 0x000fc8000f8ec03f */
[----:B------:R-:W-:-:S03]  /*00e0*/  UIADD3 UR6, UR6, -UR4, URZ ;  /* 0x8000000406067290 */ /* 0x000fc6000fffe03f */
[----:B01----:R-:W-:Y:S09]  /*00f0*/  @P0 BRA `(.L_x_1) ;  /* 0x0000000000200947 */ /* 0x003ff20003800000 */
[----:B------:R-:W-:Y:S02]  /*0100*/  ULDC.64 UR4, c[0x0][0x198] ;  /* 0x0000660000047ab9 */ /* 0x000fe40000000a00 */
[----:B------:R-:W-:Y:S02]  /*0110*/  UIADD3 UR8, UP0, UR4, 0xf0, URZ ;  /* 0x000000f004087890 */ /* 0x000fe4000ff1e03f */
[----:B------:R-:W-:Y:S02]  /*0120*/  UIADD3 UR4, UP1, UR4, 0x1f0, URZ ;  /* 0x000001f004047890 */ /* 0x000fe4000ff3e03f */
[----:B------:R-:W-:Y:S02]  /*0130*/  UIADD3.X UR9, URZ, UR5, URZ, UP0, !UPT ;  /* 0x000000053f097290 */ /* 0x000fe400087fe43f */
[----:B------:R-:W-:-:S07]  /*0140*/  UIADD3.X UR5, URZ, UR5, URZ, UP1, !UPT ;  /* 0x000000053f057290 */ /* 0x000fce0008ffe43f */
[----:B------:R0:W-:Y:S02]  /*0150*/  UTMACCTL.PF [UR8] ;  /* 0x00000000080079b9 */ /* 0x0001e40008040000 */
[----:B------:R0:W-:Y:S02]  /*0160*/  UTMACCTL.PF [UR4] ;  /* 0x00000000040079b9 */ /* 0x0001e40008040000 */
[----:B0-----:R-:W-:Y:S01]  /*0170*/  NOP ;  /* 0x0000000000007918 */ /* 0x001fe20000000000 */
.L_x_1:
[----:B------:R-:W-:Y:S05]  /*0180*/  BSYNC B0 ;  /* 0x0000000000007941 */ /* 0x000fea0003800000 */
.L_x_0:
[----:B------:R-:W0:Y:S01]  /*0190*/  SHFL.IDX PT, R6, R0, RZ, 0x1f ;  /* 0x00001fff00067589 */ /* 0x000e2200000e0000 */
[----:B------:R-:W-:Y:S01]  /*01a0*/  R2UR UR13, R2 ;  /* 0x00000000020d72ca */ /* 0x000fe200000e0000 */
[----:B------:R-:W-:-:S04]  /*01b0*/  UISETP.NE.AND UP0, UPT, UR6, 0x3, UPT ;  /* 0x000000030600788c */ /* 0x000fc8000bf05270 */
[----:B------:R-:W-:-:S08]  /*01c0*/  UISETP.EQ.OR UP0, UPT, UR6, URZ, !UP0 ;  /* 0x0000003f0600728c */ /* 0x000fd0000c702670 */
[----:B------:R-:W-:Y:S02]  /*01d0*/  UIADD3 UR12, UR13, -0x1, URZ ;  /* 0xffffffff0d0c7890 */ /* 0x000fe4000fffe03f */
[----:B------:R-:W-:Y:S02]  /*01e0*/  UISETP.EQ.AND UP0, UPT, UR13, URZ, UP0 ;  /* 0x0000003f0d00728c */ /* 0x000fe40008702270 */
[----:B------:R-:W-:Y:S02]  /*01f0*/  UISETP.GE.U32.AND UP1, UPT, UR12, 0x2, UPT ;  /* 0x000000020c00788c */ /* 0x000fe4000bf26070 */
[----:B------:R-:W-:Y:S01]  /*0200*/  USEL UR15, URZ, 0x1, !UP0 ;  /* 0x000000013f0f7887 */ /* 0x000fe2000c000000 */
[----:B0-----:R-:W-:-:S03]  /*0210*/  ISETP.NE.AND P0, PT, R6, RZ, PT ;  /* 0x000000ff0600720c */ /* 0x001fc60003f05270 */
[----:B------:R-:W-:-:S10]  /*0220*/  USEL UR15, UR15, 0x2, UP1 ;  /* 0x000000020f0f7887 */ /* 0x000fd40008800000 */
[----:B------:R-:W-:Y:S05]  /*0230*/  @P0 BRA `(.L_x_2) ;  /* 0x0000000000500947 */ /* 0x000fea0003800000 */
[----:B------:R-:W0:Y:S01]  /*0240*/  S2UR UR7, SR_CgaCtaId ;  /* 0x00000000000779c3 */ /* 0x000e220000008800 */
[----:B------:R-:W-:Y:S01]  /*0250*/  UMOV UR4, 0x400 ;  /* 0x0000040000047882 */ /* 0x000fe20000000000 */
[----:B------:R-:W-:Y:S01]  /*0260*/  UMOV UR5, 0x1 ;  /* 0x0000000100057882 */ /* 0x000fe20000000000 */
[----:B------:R-:W-:Y:S01]  /*0270*/  UMOV UR8, 0x3 ;  /* 0x0000000300087882 */ /* 0x000fe20000000000 */
[----:B------:R-:W-:Y:S01]  /*0280*/  ELECT P0, URZ, PT ;  /* 0x00000000003f782f */ /* 0x000fe20003800000 */
[----:B------:R-:W-:-:S04]  /*0290*/  UIADD3 UR8, -UR8, 0x100000, URZ ;  /* 0x0010000008087890 */ /* 0x000fc8000fffe13f */
[----:B------:R-:W-:Y:S02]  /*02a0*/  USHF.L.U32 UR9, UR8, 0xb, URZ ;  /* 0x0000000b08097899 */ /* 0x000fe4000800063f */
[----:B------:R-:W-:Y:S02]  /*02b0*/  USHF.L.U32 UR8, UR8, 0x1, URZ ;  /* 0x0000000108087899 */ /* 0x000fe4000800063f */
[----:B0-----:R-:W-:Y:S02]  /*02c0*/  ULEA UR7, UR7, UR4, 0x18 ;  /* 0x0000000407077291 */ /* 0x001fe4000f8ec03f */
[----:B------:R-:W-:-:S04]  /*02d0*/  UIADD3 UR4, -UR5, 0x100000, URZ ;  /* 0x0010000005047890 */ /* 0x000fc8000fffe13f */
[----:B------:R-:W-:Y:S02]  /*02e0*/  USHF.L.U32 UR5, UR4, 0xb, URZ ;  /* 0x0000000b04057899 */ /* 0x000fe4000800063f */
[----:B------:R-:W-:Y:S01]  /*02f0*/  USHF.L.U32 UR4, UR4, 0x1, URZ ;  /* 0x0000000104047899 */ /* 0x000fe2000800063f */
[----:B------:R-:W0:Y:S11]  /*0300*/  FENCE.VIEW.ASYNC.S ;  /* 0x00000000000073c6 */ /* 0x000e360000000000 */
[----:B0-----:R0:W1:Y:S01]  /*0310*/  SYNCS.EXCH.64 URZ, [UR7], UR4 ;  /* 0x00000004073f75b2 */ /* 0x0010620008000100 */
[----:B------:R0:W2:Y:S01]  /*0320*/  SYNCS.EXCH.64 URZ, [UR7+0x18], UR8 ;  /* 0x00001808073f75b2 */ /* 0x0000a20008000100 */
[----:B------:R0:W3:Y:S01]  /*0330*/  SYNCS.EXCH.64 URZ, [UR7+0x8], UR4 ;  /* 0x00000804073f75b2 */ /* 0x0000e20008000100 */
[----:B------:R0:W4:Y:S01]  /*0340*/  SYNCS.EXCH.64 URZ, [UR7+0x20], UR8 ;  /* 0x00002008073f75b2 */ /* 0x0001220008000100 */
[----:B------:R0:W0:Y:S01]  /*0350*/  SYNCS.EXCH.64 URZ, [UR7+0x10], UR4 ;  /* 0x00001004073f75b2 */ /* 0x0000220008000100 */
[----:B------:R0:W0:Y:S01]  /*0360*/  SYNCS.EXCH.64 URZ, [UR7+0x28], UR8 ;  /* 0x00002808073f75b2 */ /* 0x0000220008000100 */
[----:B------:R-:W-:Y:S01]  /*0370*/  NOP ;  /* 0x0000000000007918 */ /* 0x000fe20000000000 */
.L_x_2:
[----:B------:R-:W-:Y:S01]  /*0380*/  SHF.R.S32.HI R2, RZ, 0x1f, R3 ;  /* 0x0000001fff027819 */ /* 0x000fe20000011403 */
[----:B------:R-:W5:Y:S01]  /*0390*/  SHFL.IDX PT, R7, R0, RZ, 0x1f ;  /* 0x00001fff00077589 */ /* 0x000f6200000e0000 */
[----:B------:R-:W1:Y:S01]  /*03a0*/  S2UR UR14, SR_CTAID.X ;  /* 0x00000000000e79c3 */ /* 0x000e620000002500 */
[----:B------:R-:W-:Y:S02]  /*03b0*/  ELECT P0, URZ, PT ;  /* 0x00000000003f782f */ /* 0x000fe40003800000 */
[----:B------:R-:W-:Y:S01]  /*03c0*/  LEA.HI R2, R2, R3, RZ, 0x7 ;  /* 0x0000000302027211 */ /* 0x000fe200078f38ff */
[----:B------:R1:W2:Y:S01]  /*03d0*/  SHFL.IDX PT, R10, R0, RZ, 0x1f ;  /* 0x00001fff000a7589 */ /* 0x0002a200000e0000 */
[----:B------:R-:W-:Y:S01]  /*03e0*/  SHF.R.S32.HI R9, RZ, 0x1f, R6 ;  /* 0x0000001fff097819 */ /* 0x000fe20000011406 */
[----:B0-----:R-:W-:Y:S01]  /*03f0*/  ULDC UR4, c[0x0][0x150] ;  /* 0x0000540000047ab9 */ /* 0x001fe20000000800 */
[----:B------:R-:W-:Y:S02]  /*0400*/  LOP3.LUT R2, R2, 0xffffff80, RZ, 0xc0, !PT ;  /* 0xffffff8002027812 */ /* 0x000fe400078ec0ff */
[----:B------:R-:W-:-:S02]  /*0410*/  ELECT P1, URZ, PT ;  /* 0x00000000003f782f */ /* 0x000fc40003820000 */
[----:B------:R-:W-:Y:S01]  /*0420*/  LEA.HI R9, R9, R6, RZ, 0x2 ;  /* 0x0000000609097211 */ /* 0x000fe200078f10ff */
[----:B------:R-:W0:Y:S01]  /*0430*/  LDC R12, c[0x0][0x144] ;  /* 0x00005100ff0c7b82 */ /* 0x000e220000000800 */
[----:B------:R-:W-:Y:S01]  /*0440*/  UMOV UR9, 0x80 ;  /* 0x0000008000097882 */ /* 0x000fe20000000000 */
[----:B------:R-:W-:Y:S01]  /*0450*/  IMAD.IADD R2, R3, 0x1, -R2 ;  /* 0x0000000103027824 */ /* 0x000fe200078e0a02 */
[----:B------:R-:W-:Y:S01]  /*0460*/  LOP3.LUT R9, R9, 0x3ffffffc, RZ, 0xc0, !PT ;  /* 0x3ffffffc09097812 */ /* 0x000fe200078ec0ff */
[----:B------:R-:W-:Y:S01]  /*0470*/  NOP ;  /* 0x0000000000007918 */ /* 0x000fe20000000000 */
[----:B------:R-:W-:Y:S01]  /*0480*/  NOP ;  /* 0x0000000000007918 */ /* 0x000fe20000000000 */
[----:B------:R-:W-:Y:S02]  /*0490*/  ISETP.NE.AND P3, PT, RZ, UR13, PT ;  /* 0x0000000dff007c0c */ /* 0x000fe4000bf65270 */
[----:B------:R-:W-:Y:S01]  /*04a0*/  SHF.R.S32.HI R13, RZ, 0x1f, R2 ;  /* 0x0000001fff0d7819 */ /* 0x000fe20000011402 */
[----:B------:R-:W-:-:S02]  /*04b0*/  IMAD.IADD R9, R6, 0x1, -R9 ;  /* 0x0000000106097824 */ /* 0x000fc400078e0a09 */
[----:B------:R-:W3:Y:S01]  /*04c0*/  SHFL.IDX PT, R6, R5, RZ, 0x1f ;  /* 0x00001fff05067589 */ /* 0x000ee200000e0000 */
[----:B------:R-:W-:Y:S02]  /*04d0*/  LEA.HI R4, R13, R2, RZ, 0x3 ;  /* 0x000000020d047211 */ /* 0x000fe400078f18ff */
[----:B-----5:R-:W-:Y:S02]  /*04e0*/  ISETP.NE.OR P0, PT, R7, RZ, !P0 ;  /* 0x000000ff0700720c */ /* 0x020fe40004705670 */
[--C-:B------:R-:W-:Y:S02]  /*04f0*/  SHF.R.S32.HI R7, RZ, 0x3, R4.reuse ;  /* 0x00000003ff077819 */ /* 0x100fe40000011404 */
[----:B------:R-:W-:Y:S02]  /*0500*/  SHF.R.S32.HI R8, RZ, 0x1f, R4 ;  /* 0x0000001fff087819 */ /* 0x000fe40000011404 */
[----:B------:R-:W5:Y:S01]  /*0510*/  S2R R4, SR_CTAID.Y ;  /* 0x0000000000047919 */ /* 0x000f620000002600 */
[----:B-1----:R-:W-:-:S02]  /*0520*/  I2FP.F32.U32 R0, UR14 ;  /* 0x0000000e00007c45 */ /* 0x002fc40008201000 */
[----:B------:R-:W-:Y:S02]  /*0530*/  LEA.HI R8, R8, R7, RZ, 0x2 ;  /* 0x0000000708087211 */ /* 0x000fe400078f10ff */
[----:B--2---:R-:W-:Y:S01]  /*0540*/  ISETP.NE.OR P1, PT, R10, RZ, !P1 ;  /* 0x000000ff0a00720c */ /* 0x004fe20004f25670 */
[----:B------:R-:W-:Y:S01]  /*0550*/  FMUL R11, R0, UR4 ;  /* 0x00000004000b7c20 */ /* 0x000fe20008400000 */
[----:B------:R-:W-:Y:S01]  /*0560*/  LOP3.LUT R8, R8, 0xfffffffc, RZ, 0xc0, !PT ;  /* 0xfffffffc08087812 */ /* 0x000fe200078ec0ff */
[----:B------:R-:W-:Y:S01]  /*0570*/  VOTEU.ALL UP0, P0 ;  /* 0x00000000003f7886 */ /* 0x000fe20000000000 */
[----:B------:R-:W-:-:S03]  /*0580*/  ULDC UR4, c[0x0][0x154] ;  /* 0x0000550000047ab9 */ /* 0x000fc60000000800 */
[----:B------:R-:W1:Y:S01]  /*0590*/  F2I.U32.TRUNC.NTZ R11, R11 ;  /* 0x0000000b000b7305 */ /* 0x000e62000020f000 */
[----:B------:R-:W-:Y:S01]  /*05a0*/  IMAD.IADD R8, R7, 0x1, -R8 ;  /* 0x0000000107087824 */ /* 0x000fe200078e0a08 */
[----:B------:R-:W2:Y:S01]  /*05b0*/  @!UP0 S2UR UR8, SR_CgaCtaId ;  /* 0x00000000000889c3 */ /* 0x000ea20000008800 */
[----:B------:R-:W-:Y:S01]  /*05c0*/  @!UP0 UMOV UR7, 0x400 ;  /* 0x0000040000078882 */ /* 0x000fe20000000000 */
[----:B---3--:R-:W-:Y:S01]  /*05d0*/  R2UR UR18, R6 ;  /* 0x00000000061272ca */ /* 0x008fe200000e0000 */
[----:B------:R-:W-:Y:S01]  /*05e0*/  IMAD R8, R9, 0x4, R8 ;  /* 0x0000000409087824 */ /* 0x000fe200078e0208 */
[----:B------:R-:W-:Y:S01]  /*05f0*/  VOTEU.ALL UP1, P1 ;  /* 0x00000000003f7886 */ /* 0x000fe20000820000 */
[----:B------:R-:W-:Y:S01]  /*0600*/  VOTEU.ALL UP2, P1 ;  /* 0x00000000003f7886 */ /* 0x000fe20000840000 */
[----:B------:R-:W-:Y:S01]  /*0610*/  VOTEU.ALL UP3, P1 ;  /* 0x00000000003f7886 */ /* 0x000fe20000860000 */
[C---:B------:R-:W-:Y:S01]  /*0620*/  IMAD.SHL.U32 R7, R8.reuse, 0x4, RZ ;  /* 0x0000000408077824 */ /* 0x040fe200078e00ff */
[----:B------:R-:W-:Y:S01]  /*0630*/  LEA.HI R0, R8, R8, RZ, 0x1 ;  /* 0x0000000808007211 */ /* 0x000fe200078f08ff */
[----:B------:R-:W3:Y:S01]  /*0640*/  @!UP1 S2UR UR11, SR_CgaCtaId ;  /* 0x00000000000b99c3 */ /* 0x000ee20000008800 */
[----:B------:R-:W-:Y:S01]  /*0650*/  @!UP1 UMOV UR10, 0x400 ;  /* 0x00000400000a9882 */ /* 0x000fe20000000000 */
[----:B------:R-:W-:Y:S01]  /*0660*/  VOTEU.ALL UP4, P1 ;  /* 0x00000000003f7886 */ /* 0x000fe20000880000 */
[----:B------:R-:W-:Y:S01]  /*0670*/  LOP3.LUT R9, R0, 0xfffffffe, RZ, 0xc0, !PT ;  /* 0xfffffffe00097812 */ /* 0x000fe200078ec0ff */
[----:B-1----:R-:W-:Y:S01]  /*0680*/  IMAD.MOV R15, RZ, RZ, -R11 ;  /* 0x000000ffff0f7224 */ /* 0x002fe200078e0a0b */
[----:B------:R-:W-:Y:S01]  /*0690*/  LOP3.LUT R16, R8, 0xc, R7, 0x78, !PT ;  /* 0x0000000c08107812 */ /* 0x000fe200078e7807 */
[----:B------:R-:W-:-:S02]  /*06a0*/  VOTEU.ALL UP5, P1 ;  /* 0x00000000003f7886 */ /* 0x000fc400008a0000 */
[----:B0-----:R-:W-:Y:S01]  /*06b0*/  IMAD R14, R12, R15, UR14 ;  /* 0x0000000e0c0e7e24 */ /* 0x001fe2000f8e020f */
[----:B-----5:R-:W-:Y:S01]  /*06c0*/  I2FP.F32.U32 R0, R4 ;  /* 0x0000000400007245 */ /* 0x020fe20000201000 */
[----:B------:R-:W0:Y:S01]  /*06d0*/  LDC R15, c[0x0][0x148] ;  /* 0x00005200ff0f7b82 */ /* 0x000e220000000800 */
[----:B------:R-:W-:Y:S01]  /*06e0*/  IMAD.IADD R9, R8, 0x1, -R9 ;  /* 0x0000000108097824 */ /* 0x000fe200078e0a09 */
[----:B------:R1:W-:Y:S02]  /*06f0*/  STL [R1+0x78], R16 ;  /* 0x0000781001007387 */ /* 0x0003e40000100800 */
[----:B------:R-:W-:Y:S01]  /*0700*/  FMUL R0, R0, UR4 ;  /* 0x0000000400007c20 */ /* 0x000fe20008400000 */
[----:B------:R-:W-:Y:S01]  /*0710*/  UMOV UR4, 0x20 ;  /* 0x0000002000047882 */ /* 0x000fe20000000000 */
[----:B------:R-:W-:Y:S01]  /*0720*/  ISETP.NE.AND P2, PT, R9, R14, PT ;  /* 0x0000000e0900720c */ /* 0x000fe20003f45270 */
[----:B--2---:R-:W-:Y:S01]  /*0730*/  @!UP0 ULEA UR7, UR8, UR7, 0x18 ;  /* 0x0000000708078291 */ /* 0x004fe2000f8ec03f */
[----:B------:R-:W2:Y:S01]  /*0740*/  LDC R8, c[0x0][0x140] ;  /* 0x00005000ff087b82 */ /* 0x000ea20000000800 */
[----:B------:R-:W-:-:S04]  /*0750*/  @!UP0 UIADD3 UR4, -UR4, 0x100000, URZ ;  /* 0x0010000004048890 */ /* 0x000fc8000fffe13f */
[----:B------:R-:W-:Y:S02]  /*0760*/  @!UP0 USHF.L.U32 UR5, UR4, 0xb, URZ ;  /* 0x0000000b04058899 */ /* 0x000fe4000800063f */
[----:B------:R-:W-:Y:S01]  /*0770*/  @!UP0 USHF.L.U32 UR4, UR4, 0x1, URZ ;  /* 0x0000000104048899 */ /* 0x000fe2000800063f */
[----:B------:R-:W5:Y:S01]  /*0780*/  F2I.U32.TRUNC.NTZ R0, R0 ;  /* 0x0000000000007305 */ /* 0x000f62000020f000 */
[----:B------:R-:W-:-:S04]  /*0790*/  @!UP1 UIADD3 UR8, -UR9, 0x100000, URZ ;  /* 0x0010000009089890 */ /* 0x000fc8000fffe13f */
[----:B------:R-:W-:Y:S02]  /*07a0*/  @!UP1 USHF.L.U32 UR9, UR8, 0xb, URZ ;  /* 0x0000000b08099899 */ /* 0x000fe4000800063f */
[----:B------:R-:W-:Y:S01]  /*07b0*/  @!UP1 USHF.L.U32 UR8, UR8, 0x1, URZ ;  /* 0x0000000108089899 */ /* 0x000fe2000800063f */
[----:B------:R-:W-:Y:S01]  /*07c0*/  VOTEU.ALL UP0, P0 ;  /* 0x00000000003f7886 */ /* 0x000fe20000000000 */
[----:B---3--:R-:W-:Y:S01]  /*07d0*/  @!UP1 ULEA UR10, UR11, UR10, 0x18 ;  /* 0x0000000a0b0a9291 */ /* 0x008fe2000f8ec03f */
[----:B------:R-:W-:Y:S01]  /*07e0*/  VOTEU.ALL UP1, P0 ;  /* 0x00000000003f7886 */ /* 0x000fe20000020000 */
[----:B------:R-:W-:-:S04]  /*07f0*/  LOP3.LUT P0, RZ, R2, 0x7, RZ, 0xc0, !PT ;  /* 0x0000000702ff7812 */ /* 0x000fc8000780c0ff */
[C---:B------:R-:W-:Y:S01]  /*0800*/  ISETP.LT.U32.AND P0, PT, R16.reuse, 0x4, !P0 ;  /* 0x000000041000780c */ /* 0x040fe20004701070 */
[----:B------:R-:W3:Y:S02]  /*0810*/  FENCE.VIEW.ASYNC.S ;  /* 0x00000000000073c6 */ /* 0x000ee40000000000 */
[----:B---3--:R1:W3:Y:S01]  /*0820*/  @!UP0 SYNCS.EXCH.64 URZ, [UR7+0x60], UR4 ;  /* 0x00006004073f85b2 */ /* 0x0082e20008000100 */
[----:B-----5:R-:W-:Y:S01]  /*0830*/  IMAD.MOV R18, RZ, RZ, -R0 ;  /* 0x000000ffff127224 */ /* 0x020fe200078e0a00 */
[----:B------:R-:W-:-:S03]  /*0840*/  @P2 LEA.HI R0, R16, R16, RZ, 0x1 ;  /* 0x0000001010002211 */ /* 0x000fc600078f08ff */
[----:B0-----:R-:W-:Y:S01]  /*0850*/  IMAD R7, R15, R18, R4 ;  /* 0x000000120f077224 */ /* 0x001fe200078e0204 */
[----:B------:R-:W-:Y:S02]  /*0860*/  @P2 SHF.R.S32.HI R0, RZ, 0x1, R0 ;  /* 0x00000001ff002819 */ /* 0x000fe40000011400 */
[----:B--2---:R-:W-:Y:S02]  /*0870*/  ISETP.EQ.U32.AND P1, PT, R8, 0x1, PT ;  /* 0x000000010800780c */ /* 0x004fe40003f22070 */
[----:B------:R-:W-:Y:S01]  /*0880*/  @P2 ISETP.NE.AND P4, PT, R0, R7, PT ;  /* 0x000000070000220c */ /* 0x000fe20003f85270 */
[----:B------:R-:W-:Y:S01]  /*0890*/  IMAD.MOV.U32 R0, RZ, RZ, 0x1 ;  /* 0x00000001ff007424 */ /* 0x000fe200078e00ff */
[----:B------:R-:W-:Y:S02]  /*08a0*/  SEL R7, RZ, 0x1, !P0 ;  /* 0x00000001ff077807 */ /* 0x000fe40004000000 */
[----:B------:R-:W-:Y:S01]  /*08b0*/  @P2 SEL R0, RZ, 0x1, P4 ;  /* 0x00000001ff002807 */ /* 0x000fe20002000000 */
[----:B------:R1:W0:Y:S01]  /*08c0*/  @!UP1 SYNCS.EXCH.64 URZ, [UR7+0x68], UR4 ;  /* 0x00006804073f95b2 */ /* 0x0002220008000100 */
[----:B------:R-:W-:-:S02]  /*08d0*/  NOP ;  /* 0x0000000000007918 */ /* 0x000fc40000000000 */
[----:B------:R-:W-:-:S05]  /*08e0*/  LOP3.LUT R0, R0, R7, RZ, 0xc0, !PT ;  /* 0x0000000700007212 */ /* 0x000fca00078ec0ff */
[----:B------:R1:W-:Y:S01]  /*08f0*/  STL [R1+0x70], R0 ;  /* 0x0000700001007387 */ /* 0x0003e20000100800 */
[----:B------:R1:W2:Y:S01]  /*0900*/  @!UP2 SYNCS.EXCH.64 URZ, [UR10+0x40], UR8 ;  /* 0x000040080a3fa5b2 */ /* 0x0002a20008000100 */
[----:B------:R1:W0:Y:S01]  /*0910*/  @!UP3 SYNCS.EXCH.64 URZ, [UR10+0x48], UR8 ;  /* 0x000048080a3fb5b2 */ /* 0x0002220008000100 */
[----:B------:R1:W0:Y:S01]  /*0920*/  @!UP4 SYNCS.EXCH.64 URZ, [UR10+0x50], UR8 ;  /* 0x000050080a3fc5b2 */ /* 0x0002220008000100 */
[----:B------:R1:W0:Y:S01]  /*0930*/  @!UP5 SYNCS.EXCH.64 URZ, [UR10+0x58], UR8 ;  /* 0x000058080a3fd5b2 */ /* 0x0002220008000100 */
[----:B------:R-:W-:Y:S01]  /*0940*/  NOP ;  /* 0x0000000000007918 */ /* 0x000fe20000000000 */
[----:B---3--:R-:W-:Y:S05]  /*0950*/  @!P1 BRA `(.L_x_3) ;  /* 0x0000000000089947 */ /* 0x008fea0003800000 */
[----:B0-2-4-:R-:W-:Y:S01]  /*0960*/  UCGABAR_ARV ;  /* 0x00000000000079c7 */ /* 0x015fe20008000000 */
[----:B------:R-:W-:Y:S05]  /*0970*/  BRA `(.L_x_4) ;  /* 0x0000000000047947 */ /* 0x000fea0003800000 */
.L_x_3:
[----:B0-2-4-:R-:W-:Y:S01]  /*0980*/  NOP ;  /* 0x0000000000007918 */ /* 0x015fe20000000000 */
.L_x_4:
[----:B-1----:R-:W-:Y:S01]  /*0990*/  ULDC.64 UR4, c[0x0][0x598] ;  /* 0x0001660000047ab9 */ /* 0x002fe20000000a00 */
[----:B------:R-:W-:Y:S01]  /*09a0*/  ULDC.64 UR20, c[0x0][0x208] ;  /* 0x0000820000147ab9 */ /* 0x000fe20000000a00 */
[----:B------:R-:W-:-:S04]  /*09b0*/  ISETP.NE.U32.AND P0, PT, RZ, UR4, PT ;  /* 0x00000004ff007c0c */ /* 0x000fc8000bf05070 */
[----:B------:R-:W-:-:S13]  /*09c0*/  ISETP.NE.AND.EX P0, PT, RZ, UR5, PT, P0 ;  /* 0x00000005ff007c0c */ /* 0x000fda000bf05300 */
[----:B------:R-:W-:Y:S05]  /*09d0*/  @!P0 BRA `(.L_x_5) ;  /* 0x0000000000208947 */ /* 0x000fea0003800000 */
[----:B------:R-:W0:Y:S02]  /*09e0*/  LDC.64 R6, c[0x0][0x598] ;  /* 0x00016600ff067b82 */ /* 0x000e240000000a00 */
[----:B0-----:R-:W2:Y:S02]  /*09f0*/  LDG.E.64 R6, desc[UR20][R6.64] ;  /* 0x0000001406067981 */ /* 0x001ea4000c1e1b00 */
[----:B--2---:R-:W-:-:S04]  /*0a00*/  ISETP.NE.U32.AND P0, PT, R6, RZ, PT ;  /* 0x000000ff0600720c */ /* 0x004fc80003f05070 */
[----:B------:R-:W-:-:S13]  /*0a10*/  ISETP.NE.AND.EX P0, PT, R7, RZ, PT, P0 ;  /* 0x000000ff0700720c */ /* 0x000fda0003f05300 */
[----:B------:R-:W-:Y:S05]  /*0a20*/  @!P0 BRA `(.L_x_5) ;  /* 0x00000000000c8947 */ /* 0x000fea0003800000 */
[----:B------:R-:W2:Y:S02]  /*0a30*/  LD.E R6, desc[UR20][R6.64] ;  /* 0x0000001406067980 */ /* 0x000ea4000c101900 */
[----:B--2---:R-:W-:Y:S01]  /*0a40*/  R2UR UR32, R6 ;  /* 0x00000000062072ca */ /* 0x004fe200000e0000 */
[----:B------:R-:W-:-:S14]  /*0a50*/  BRA `(.L_x_6) ;  /* 0x0000000000247947 */ /* 0x000fdc0003800000 */
.L_x_5:
[----:B------:R-:W-:Y:S02]  /*0a60*/  ULDC.64 UR4, c[0x0][0x588] ;  /* 0x0001620000047ab9 */ /* 0x000fe40000000a00 */
[----:B------:R-:W-:-:S04]  /*0a70*/  ISETP.NE.U32.AND P0, PT, RZ, UR4, PT ;  /* 0x00000004ff007c0c */ /* 0x000fc8000bf05070 */
[----:B------:R-:W-:-:S13]  /*0a80*/  ISETP.NE.AND.EX P0, PT, RZ, UR5, PT, P0 ;  /* 0x00000005ff007c0c */ /* 0x000fda000bf05300 */
[----:B------:R-:W-:Y:S05]  /*0a90*/  @!P0 BRA `(.L_x_7) ;  /* 0x0000000000108947 */ /* 0x000fea0003800000 */
[----:B------:R-:W0:Y:S02]  /*0aa0*/  LDC.64 R6, c[0x0][0x588] ;  /* 0x00016200ff067b82 */ /* 0x000e240000000a00 */
[----:B0-----:R-:W2:Y:S02]  /*0ab0*/  LDG.E R6, desc[UR20][R6.64] ;  /* 0x0000001406067981 */ /* 0x001ea4000c1e1900 */
[----:B--2---:R-:W-:Y:S01]  /*0ac0*/  R2UR UR32, R6 ;  /* 0x00000000062072ca */ /* 0x004fe200000e0000 */
[----:B------:R-:W-:-:S14]  /*0ad0*/  BRA `(.L_x_6) ;  /* 0x0000000000047947 */ /* 0x000fdc0003800000 */
.L_x_7:
[----:B------:R-:W-:-:S05]  /*0ae0*/  ULDC UR32, c[0x0][0x580] ;  /* 0x0001600000207ab9 */ /* 0x000fca0000000800 */
.L_x_6:
[----:B------:R-:W-:Y:S02]  /*0af0*/  ULDC.64 UR4, c[0x0][0x5a0] ;  /* 0x0001680000047ab9 */ /* 0x000fe40000000a00 */
        /* <DEDUP_REMOVED lines=11> */
.L_x_8:
        /* <DEDUP_REMOVED lines=8> */
.L_x_10:
[----:B------:R-:W-:-:S05]  /*0c30*/  ULDC UR31, c[0x0][0x584] ;  /* 0x00016100001f7ab9 */ /* 0x000fca0000000800 */
.L_x_9:
[----:B------:R-:W0:Y:S01]  /*0c40*/  LDC R0, c[0x0][0x65c] ;  /* 0x00019700ff007b82 */ /* 0x000e220000000800 */
[----:B------:R-:W-:Y:S01]  /*0c50*/  IMAD.U32 R6, RZ, RZ, UR14 ;  /* 0x0000000eff067e24 */ /* 0x000fe2000f8e00ff */
[----:B------:R-:W-:Y:S01]  /*0c60*/  UISETP.NE.AND UP0, UPT, UR13, 0x2, UPT ;  /* 0x000000020d00788c */ /* 0x000fe2000bf05270 */
[----:B------:R-:W-:Y:S01]  /*0c70*/  IMAD.MOV.U32 R7, RZ, RZ, RZ ;  /* 0x000000ffff077224 */ /* 0x000fe200078e00ff */
[----:B------:R-:W-:Y:S01]  /*0c80*/  ULDC UR7, c[0x0][0x28c] ;  /* 0x0000a30000077ab9 */ /* 0x000fe20000000800 */
[----:B------:R-:W-:Y:S01]  /*0c90*/  UMOV UR5, URZ ;  /* 0x0000003f00057c82 */ /* 0x000fe20008000000 */
[----:B------:R-:W-:Y:S02]  /*0ca0*/  UIADD3 UR7, UR7, 0x7f, URZ ;  /* 0x0000007f07077890 */ /* 0x000fe4000fffe03f */
[----:B------:R-:W-:Y:S01]  /*0cb0*/  PLOP3.LUT P0, PT, PT, PT, UP0, 0x80, 0x0 ;  /* 0x000000000000781c */ /* 0x000fe20003f0f008 */
[----:B------:R-:W-:Y:S01]  /*0cc0*/  UMOV UR4, URZ ;  /* 0x0000003f00047c82 */ /* 0x000fe20008000000 */
[----:B------:R-:W-:Y:S01]  /*0cd0*/  USHF.R.S32.HI UR10, URZ, 0x1f, UR7 ;  /* 0x0000001f3f0a7899 */ /* 0x000fe20008011407 */
[----:B------:R-:W-:-:S03]  /*0ce0*/  ULDC.64 UR22, c[0x0][0x650] ;  /* 0x0001940000167ab9 */ /* 0x000fc60000000a00 */
[----:B------:R-:W-:Y:S01]  /*0cf0*/  ULEA.HI UR10, UR10, UR7, URZ, 0x7 ;  /* 0x000000070a0a7291 */ /* 0x000fe2000f8f383f */
[----:B0-----:R-:W-:-:S13]  /*0d00*/  ISETP.NE.AND P2, PT, R0, 0x1, PT ;  /* 0x000000010000780c */ /* 0x001fda0003f45270 */
[----:B------:R-:W0:Y:S01]  /*0d10*/  @P2 LDC R9, c[0x0][0x10] ;  /* 0x00000400ff092b82 */ /* 0x000e220000000800 */
[----:B------:R-:W-:-:S07]  /*0d20*/  @P2 IMAD.MOV.U32 R5, RZ, RZ, RZ ;  /* 0x000000ffff052224 */ /* 0x000fce00078e00ff */
[----:B------:R-:W1:Y:S01]  /*0d30*/  @!P2 LDC R11, c[0x0][0xc] ;  /* 0x00000300ff0bab82 */ /* 0x000e620000000800 */
[----:B------:R-:W-:Y:S01]  /*0d40*/  ULDC UR8, c[0x0][0xc] ;  /* 0x0000030000087ab9 */ /* 0x000fe20000000800 */
[----:B------:R-:W-:Y:S01]  /*0d50*/  ULDC UR9, c[0x0][0x10] ;  /* 0x0000040000097ab9 */ /* 0x000fe20000000800 */
[----:B------:R-:W-:Y:S01]  /*0d60*/  ULDC UR7, c[0x0][0x14] ;  /* 0x0000050000077ab9 */ /* 0x000fe20000000800 */
[----:B------:R-:W-:-:S04]  /*0d70*/  UIMAD.WIDE.U32 UR8, UR8, UR9, URZ ;  /* 0x00000009080872a5 */ /* 0x000fc8000f8e003f */
[----:B------:R-:W-:Y:S02]  /*0d80*/  UIMAD.WIDE.U32 UR16, UR8, UR7, URZ ;  /* 0x00000007081072a5 */ /* 0x000fe4000f8e003f */
[----:B------:R-:W-:-:S04]  /*0d90*/  UIMAD UR13, UR9, UR7, URZ ;  /* 0x00000007090d72a4 */ /* 0x000fc8000f8e023f */
[----:B------:R-:W-:Y:S01]  /*0da0*/  UIADD3 UR13, UR17, UR13, URZ ;  /* 0x0000000d110d7290 */ /* 0x000fe2000fffe03f */
[----:B0-----:R-:W-:Y:S01]  /*0db0*/  @P2 IMAD.WIDE.U32 R8, R9, UR14, R4 ;  /* 0x0000000e09082c25 */ /* 0x001fe2000f8e0004 */
[----:B------:R-:W-:-:S03]  /*0dc0*/  USHF.R.S32.HI UR14, URZ, 0x7, UR10 ;  /* 0x000000073f0e7899 */ /* 0x000fc6000801140a */
[----:B------:R-:W-:Y:S02]  /*0dd0*/  @P2 IMAD.MOV.U32 R12, RZ, RZ, R8 ;  /* 0x000000ffff0c2224 */ /* 0x000fe400078e0008 */
[----:B-1----:R-:W-:-:S04]  /*0de0*/  @!P2 IMAD.WIDE.U32 R6, R4, R11, R6 ;  /* 0x0000000b0406a225 */ /* 0x002fc800078e0006 */
[----:B------:R-:W-:Y:S02]  /*0df0*/  @P2 IMAD.MOV.U32 R11, RZ, RZ, RZ ;  /* 0x000000ffff0b2224 */ /* 0x000fe400078e00ff */
[----:B------:R-:W-:Y:S02]  /*0e00*/  @!P2 IMAD.MOV.U32 R12, RZ, RZ, R6 ;  /* 0x000000ffff0ca224 */ /* 0x000fe400078e0006 */
[----:B------:R-:W-:Y:S02]  /*0e10*/  @P2 IMAD.IADD R10, R9, 0x1, R11 ;  /* 0x00000001090a2824 */ /* 0x000fe400078e020b */
[----:B------:R-:W-:Y:S01]  /*0e20*/  @!P2 IMAD.MOV.U32 R10, RZ, RZ, R7 ;  /* 0x000000ffff0aa224 */ /* 0x000fe200078e0007 */
[----:B------:R0:W-:Y:S03]  /*0e30*/  STL [R1+0x80], R12 ;  /* 0x0000800c01007387 */ /* 0x0001e60000100800 */
[----:B------:R-:W-:Y:S01]  /*0e40*/  IMAD.MOV.U32 R16, RZ, RZ, R10 ;  /* 0x000000ffff107224 */ /* 0x000fe200078e000a */
[----:B------:R0:W-:Y:S01]  /*0e50*/  STL [R1+0x7c], R10 ;  /* 0x00007c0a01007387 */ /* 0x0001e20000100800 */
[----:B------:R-:W-:Y:S05]  /*0e60*/  @P0 BRA `(.L_x_11) ;  /* 0x0000000000280947 */ /* 0x000fea0003800000 */
[----:B0-----:R-:W-:Y:S01]  /*0e70*/  IADD3 R12, P0, R12, UR16, RZ ;  /* 0x000000100c0c7c10 */ /* 0x001fe2000ff1e0ff */
[----:B------:R-:W-:Y:S02]  /*0e80*/  UISETP.GE.U32.AND UP0, UPT, UR14, 0x3, UPT ;  /* 0x000000030e00788c */ /* 0x000fe4000bf06070 */
[----:B------:R-:W-:Y:S01]  /*0e90*/  UIMAD.WIDE.U32 UR4, UR14, -0x55555555, URZ ;  /* 0xaaaaaaab0e0478a5 */ /* 0x000fe2000f8e003f */
[----:B------:R-:W-:Y:S01]  /*0ea0*/  IADD3.X R16, R16, UR13, RZ, P0, !PT ;  /* 0x0000000d10107c10 */ /* 0x000fe200087fe4ff */
[----:B------:R1:W-:Y:S02]  /*0eb0*/  STL [R1+0x80], R12 ;  /* 0x0000800c01007387 */ /* 0x0003e40000100800 */
[----:B------:R-:W-:Y:S02]  /*0ec0*/  USHF.R.U32.HI UR5, URZ, 0x1, UR5 ;  /* 0x000000013f057899 */ /* 0x000fe40008011605 */
[----:B------:R1:W-:Y:S01]  /*0ed0*/  STL [R1+0x7c], R16 ;  /* 0x00007c1001007387 */ /* 0x0003e20000100800 */
[----:B------:R-:W-:-:S02]  /*0ee0*/  UMOV UR4, URZ ;  /* 0x0000003f00047c82 */ /* 0x000fc40008000000 */
[----:B------:R-:W-:Y:S02]  /*0ef0*/  @UP0 ULOP3.LUT UR4, UR5, 0x1, URZ, 0xc0, !UPT ;  /* 0x0000000105040892 */ /* 0x000fe4000f8ec03f */
[----:B------:R-:W-:-:S12]  /*0f00*/  UIMAD UR5, UR5, -0x3, UR14 ;  /* 0xfffffffd050578a4 */ /* 0x000fd8000f8e020e */
.L_x_11:
[----:B------:R-:W-:Y:S01]  /*0f10*/  IMAD.MOV.U32 R8, RZ, RZ, -0x1 ;  /* 0xffffffffff087424 */ /* 0x000fe200078e00ff */
[----:B------:R-:W-:Y:S01]  /*0f20*/  ISETP.GE.U32.AND P0, PT, R12, UR22, PT ;  /* 0x000000160c007c0c */ /* 0x000fe2000bf06070 */
[----:B------:R-:W-:Y:S01]  /*0f30*/  IMAD.MOV.U32 R6, RZ, RZ, -0x1 ;  /* 0xffffffffff067424 */ /* 0x000fe200078e00ff */
[----:B------:R-:W-:Y:S01]  /*0f40*/  PRMT R0, RZ, 0x7610, R0 ;  /* 0x00007610ff007816 */ /* 0x000fe20000000000 */
[----:B------:R-:W-:Y:S01]  /*0f50*/  IMAD.MOV.U32 R7, RZ, RZ, -0x1 ;  /* 0xffffffffff077424 */ /* 0x000fe200078e00ff */
[----:B------:R2:W-:Y:S01]  /*0f60*/  STL [R1+0x84], R8 ;  /* 0x0000840801007387 */ /* 0x0005e20000100800 */
[----:B------:R-:W-:-:S03]  /*0f70*/  ISETP.GE.U32.AND.EX P0, PT, R16, UR23, PT, P0 ;  /* 0x0000001710007c0c */ /* 0x000fc6000bf06100 */
[----:B------:R2:W-:Y:S04]  /*0f80*/  STL [R1+0x74], R6 ;  /* 0x0000740601007387 */ /* 0x0005e80000100800 */
[----:B------:R2:W-:Y:S06]  /*0f90*/  STL [R1+0x88], R7 ;  /* 0x0000880701007387 */ /* 0x0005ec0000100800 */
[----:B------:R-:W-:Y:S05]  /*0fa0*/  @P0 BRA `(.L_x_12) ;  /* 0x0000000400380947 */ /* 0x000fea0003800000 */
[----:B------:R-:W3:Y:S01]  /*0fb0*/  LDC.64 R20, c[0x0][0x628] ;  /* 0x00018a00ff147b82 */ /* 0x000ee20000000a00 */
[----:B--2---:R-:W-:Y:S02]  /*0fc0*/  IMAD.MOV.U32 R6, RZ, RZ, R12 ;  /* 0x000000ffff067224 */ /* 0x004fe400078e000c */
[----:B------:R-:W-:-:S05]  /*0fd0*/  IMAD.MOV.U32 R7, RZ, RZ, R16 ;  /* 0x000000ffff077224 */ /* 0x000fca00078e0010 */
[----:B------:R-:W2:Y:S08]  /*0fe0*/  LDC R0, c[0x0][0x630] ;  /* 0x00018c00ff007b82 */ /* 0x000eb00000000800 */
[----:B------:R-:W4:Y:S01]  /*0ff0*/  LDC.64 R22, c[0x0][0x620] ;  /* 0x00018800ff167b82 */ /* 0x000f220000000a00 */
[----:B---3--:R-:W-:-:S04]  /*1000*/  ISETP.NE.U32.AND P0, PT, R20, RZ, PT ;  /* 0x000000ff1400720c */ /* 0x008fc80003f05070 */
[----:B------:R-:W-:-:S13]  /*1010*/  ISETP.NE.AND.EX P0, PT, R21, RZ, PT, P0 ;  /* 0x000000ff1500720c */ /* 0x000fda0003f05300 */
[----:B--2-4-:R-:W-:Y:S05]  /*1020*/  @!P0 BRA `(.L_x_13) ;  /* 0x0000000000288947 */ /* 0x014fea0003800000 */
[----:B------:R-:W2:Y:S02]  /*1030*/  LDC R11, c[0x0][0x634] ;  /* 0x00018d00ff0b7b82 */ /* 0x000ea40000000800 */
[----:B--2---:R-:W-:-:S05]  /*1040*/  IADD3 R11, P0, R12, R11, RZ ;  /* 0x0000000b0c0b7210 */ /* 0x004fca0007f1e0ff */
[----:B------:R-:W-:-:S04]  /*1050*/  IMAD.X R17, RZ, RZ, R16, P0 ;  /* 0x000000ffff117224 */ /* 0x000fc800000e0610 */
[----:B------:R-:W-:-:S04]  /*1060*/  IMAD.WIDE.U32 R6, R17, R20, RZ ;  /* 0x0000001411067225 */ /* 0x000fc800078e00ff */
[----:B------:R-:W-:-:S04]  /*1070*/  IMAD.WIDE.U32 R8, P0, R11, R21, R6 ;  /* 0x000000150b087225 */ /* 0x000fc80007800006 */
[----:B------:R-:W-:-:S04]  /*1080*/  IMAD.WIDE.U32 R6, R11, R20, RZ ;  /* 0x000000140b067225 */ /* 0x000fc800078e00ff */
[----:B------:R-:W-:Y:S01]  /*1090*/  IMAD.X R11, RZ, RZ, RZ, P0 ;  /* 0x000000ffff0b7224 */ /* 0x000fe200000e06ff */
[----:B------:R-:W-:Y:S01]  /*10a0*/  IADD3 RZ, P0, R7, R8, RZ ;  /* 0x0000000807ff7210 */ /* 0x000fe20007f1e0ff */
[----:B0-----:R-:W-:-:S04]  /*10b0*/  IMAD.MOV.U32 R10, RZ, RZ, R9 ;  /* 0x000000ffff0a7224 */ /* 0x001fc800078e0009 */
[----:B------:R-:W-:-:S08]  /*10c0*/  IMAD.WIDE.U32.X R6, R17, R21, R10, P0 ;  /* 0x0000001511067225 */ /* 0x000fd000000e040a */
.L_x_13:
[----:B------:R-:W2:Y:S01]  /*10d0*/  LDC.64 R24, c[0x0][0x640] ;  /* 0x00019000ff187b82 */ /* 0x000ea20000000a00 */
[-CC-:B------:R-:W-:Y:S01]  /*10e0*/  SHF.R.U64 R27, R6, R0.reuse, R7.reuse ;  /* 0x00000000061b7219 */ /* 0x180fe20000001207 */
[----:B------:R-:W-:Y:S01]  /*10f0*/  IMAD.MOV.U32 R6, RZ, RZ, R12 ;  /* 0x000000ffff067224 */ /* 0x000fe200078e000c */
[----:B------:R-:W-:Y:S02]  /*1100*/  SHF.R.U32.HI R0, RZ, R0, R7 ;  /* 0x00000000ff007219 */ /* 0x000fe40000011607 */
[----:B------:R-:W-:-:S03]  /*1110*/  IADD3 R9, P0, RZ, -R27, RZ ;  /* 0x8000001bff097210 */ /* 0x000fc60007f1e0ff */
[----:B------:R-:W1:Y:S02]  /*1120*/  LDC R8, c[0x0][0x618] ;  /* 0x00018600ff087b82 */ /* 0x000e640000000800 */
[----:B------:R-:W-:-:S04]  /*1130*/  IMAD.X R7, RZ, RZ, ~R0, P0 ;  /* 0x000000ffff077224 */ /* 0x000fc800000e0e00 */
[-C--:B------:R-:W-:Y:S02]  /*1140*/  IMAD R0, R7, R22.reuse, RZ ;  /* 0x0000001607007224 */ /* 0x080fe400078e02ff */
[----:B0-----:R-:W0:Y:S01]  /*1150*/  LDC R10, c[0x0][0x608] ;  /* 0x00018200ff0a7b82 */ /* 0x001e220000000800 */
[----:B------:R-:W-:Y:S02]  /*1160*/  IMAD.MOV.U32 R7, RZ, RZ, R16 ;  /* 0x000000ffff077224 */ /* 0x000fe400078e0010 */
[----:B------:R-:W-:-:S05]  /*1170*/  IMAD.WIDE.U32 R6, R9, R22, R6 ;  /* 0x0000001609067225 */ /* 0x000fca00078e0006 */
[----:B------:R-:W3:Y:S01]  /*1180*/  LDC R21, c[0x0][0x658] ;  /* 0x00019600ff157b82 */ /* 0x000ee20000000800 */
[----:B------:R-:W-:Y:S01]  /*1190*/  IMAD R9, R9, R23, R0 ;  /* 0x0000001709097224 */ /* 0x000fe200078e0200 */
[----:B--2---:R-:W-:Y:S01]  /*11a0*/  ISETP.NE.U32.AND P0, PT, R24, RZ, PT ;  /* 0x000000ff1800720c */ /* 0x004fe20003f05070 */
[----:B------:R-:W-:Y:S02]  /*11b0*/  IMAD.MOV.U32 R0, RZ, RZ, -0x1 ;  /* 0xffffffffff007424 */ /* 0x000fe400078e00ff */
[----:B------:R-:W-:Y:S01]  /*11c0*/  IMAD.IADD R7, R7, 0x1, R9 ;  /* 0x0000000107077824 */ /* 0x000fe200078e0209 */
[----:B------:R-:W-:Y:S01]  /*11d0*/  ISETP.NE.AND.EX P0, PT, R25, RZ, PT, P0 ;  /* 0x000000ff1900720c */ /* 0x000fe20003f05300 */
[----:B------:R-:W-:Y:S01]  /*11e0*/  IMAD.MOV.U32 R22, RZ, RZ, 0x1 ;  /* 0x00000001ff167424 */ /* 0x000fe200078e00ff */
[----:B------:R-:W2:Y:S02]  /*11f0*/  LDC R19, c[0x0][0x600] ;  /* 0x00018000ff137b82 */ /* 0x000ea40000000800 */
[----:B-1----:R-:W-:-:S02]  /*1200*/  SHF.R.U64 R16, R6, R8, R7 ;  /* 0x0000000806107219 */ /* 0x002fc40000001207 */
[----:B------:R-:W-:-:S04]  /*1210*/  SHF.R.U32.HI R7, RZ, R8, R7 ;  /* 0x00000008ff077219 */ /* 0x000fc80000011607 */
[----:B------:R-:W1:Y:S01]  /*1220*/  LDC R20, c[0x0][0x648] ;  /* 0x00019200ff147b82 */ /* 0x000e620000000800 */
[-CC-:B0-----:R-:W-:Y:S02]  /*1230*/  SHF.R.U64 R29, R16, R10.reuse, R7.reuse ;  /* 0x0000000a101d7219 */ /* 0x181fe40000001207 */
[----:B------:R-:W-:-:S05]  /*1240*/  SHF.R.U32.HI R6, RZ, R10, R7 ;  /* 0x0000000aff067219 */ /* 0x000fca0000011607 */
[----:B------:R-:W0:Y:S01]  /*1250*/  LDC R23, c[0x0][0x638] ;  /* 0x00018e00ff177b82 */ /* 0x000e220000000800 */
[-CC-:B---3--:R-:W-:Y:S02]  /*1260*/  SHF.R.U64 R28, R29, R21.reuse, R6.reuse ;  /* 0x000000151d1c7219 */ /* 0x188fe40000001206 */
[-C--:B------:R-:W-:Y:S02]  /*1270*/  SHF.L.U32 R0, R0, R21.reuse, RZ ;  /* 0x0000001500007219 */ /* 0x080fe400000006ff */
[----:B------:R-:W-:Y:S01]  /*1280*/  SHF.R.U32.HI R7, RZ, R21, R6 ;  /* 0x00000015ff077219 */ /* 0x000fe20000011606 */
[----:B------:R-:W-:Y:S01]  /*1290*/  IMAD.MOV.U32 R6, RZ, RZ, R28 ;  /* 0x000000ffff067224 */ /* 0x000fe200078e001c */
[----:B------:R-:W-:Y:S01]  /*12a0*/  LOP3.LUT R12, RZ, R0, RZ, 0x33, !PT ;  /* 0x00000000ff0c7212 */ /* 0x000fe200078e33ff */
[----:B------:R-:W3:Y:S01]  /*12b0*/  LDC R26, c[0x0][0x610] ;  /* 0x00018400ff1a7b82 */ /* 0x000ee20000000800 */
[----:B------:R-:W-:Y:S05]  /*12c0*/  @!P0 BRA `(.L_x_14) ;  /* 0x0000000000288947 */ /* 0x000fea0003800000 */
[----:B------:R-:W4:Y:S02]  /*12d0*/  LDC R11, c[0x0][0x64c] ;  /* 0x00019300ff0b7b82 */ /* 0x000f240000000800 */
[----:B----4-:R-:W-:-:S05]  /*12e0*/  IADD3 R11, P0, R28, R11, RZ ;  /* 0x0000000b1c0b7210 */ /* 0x010fca0007f1e0ff */
[----:B------:R-:W-:-:S04]  /*12f0*/  IMAD.X R17, RZ, RZ, R7, P0 ;  /* 0x000000ffff117224 */ /* 0x000fc800000e0607 */
[----:B------:R-:W-:-:S04]  /*1300*/  IMAD.WIDE.U32 R6, R17, R24, RZ ;  /* 0x0000001811067225 */ /* 0x000fc800078e00ff */
[----:B------:R-:W-:-:S04]  /*1310*/  IMAD.WIDE.U32 R8, P0, R11, R25, R6 ;  /* 0x000000190b087225 */ /* 0x000fc80007800006 */
[----:B------:R-:W-:-:S04]  /*1320*/  IMAD.WIDE.U32 R6, R11, R24, RZ ;  /* 0x000000180b067225 */ /* 0x000fc800078e00ff */
[----:B------:R-:W-:Y:S01]  /*1330*/  IMAD.X R11, RZ, RZ, RZ, P0 ;  /* 0x000000ffff0b7224 */ /* 0x000fe200000e06ff */
[----:B------:R-:W-:Y:S01]  /*1340*/  IADD3 RZ, P0, R7, R8, RZ ;  /* 0x0000000807ff7210 */ /* 0x000fe20007f1e0ff */
[----:B------:R-:W-:-:S04]  /*1350*/  IMAD.MOV.U32 R10, RZ, RZ, R9 ;  /* 0x000000ffff0a7224 */ /* 0x000fc800078e0009 */
[----:B------:R-:W-:-:S08]  /*1360*/  IMAD.WIDE.U32.X R6, R17, R25, R10, P0 ;  /* 0x0000001911067225 */ /* 0x000fd000000e040a */
.L_x_14:
[----:B-1----:R-:W-:Y:S01]  /*1370*/  SHF.R.U64 R6, R6, R20, R7 ;  /* 0x0000001406067219 */ /* 0x002fe20000001207 */
[----:B--2---:R-:W-:Y:S01]  /*1380*/  VIADD R7, R19, 0xffffffff ;  /* 0xffffffff13077836 */ /* 0x004fe20000000000 */
[----:B------:R-:W-:Y:S01]  /*1390*/  SHF.L.U32 R0, R22, R21, RZ ;  /* 0x0000001516007219 */ /* 0x000fe200000006ff */
[----:B------:R-:W-:Y:S01]  /*13a0*/  @P2 IMAD R14, R15, R18, R4 ;  /* 0x000000120f0e2224 */ /* 0x000fe200078e0204 */
[----:B------:R-:W-:Y:S01]  /*13b0*/  LOP3.LUT R5, R29, R12, RZ, 0xc0, !PT ;  /* 0x0000000c1d057212 */ /* 0x000fe200078ec0ff */
[----:B------:R-:W-:Y:S01]  /*13c0*/  IMAD.MOV R8, RZ, RZ, -R6 ;  /* 0x000000ffff087224 */ /* 0x000fe200078e0a06 */
[----:B------:R-:W-:-:S03]  /*13d0*/  LOP3.LUT R7, R16, R7, RZ, 0xc0, !PT ;  /* 0x0000000710077212 */ /* 0x000fc600078ec0ff */
[----:B------:R-:W-:Y:S02]  /*13e0*/  IMAD R5, R0, R6, R5 ;  /* 0x0000000600057224 */ /* 0x000fe400078e0205 */
[----:B0-----:R-:W-:Y:S02]  /*13f0*/  IMAD R0, R8, R23, R28 ;  /* 0x0000001708007224 */ /* 0x001fe400078e021c */
[----:B---3--:R-:W-:Y:S02]  /*1400*/  IMAD R4, R5, R26, R14 ;  /* 0x0000001a05047224 */ /* 0x008fe400078e020e */
[----:B------:R-:W-:Y:S02]  /*1410*/  IMAD.MOV.U32 R6, RZ, RZ, 0x1 ;  /* 0x00000001ff067424 */ /* 0x000fe400078e00ff */
[----:B------:R-:W-:-:S03]  /*1420*/  IMAD R5, R0, R19, R7 ;  /* 0x0000001300057224 */ /* 0x000fc600078e0207 */
[----:B------:R-:W-:Y:S02]  /*1430*/  PRMT R0, R6, 0x7610, R0 ;  /* 0x0000761006007816 */ /* 0x000fe40000000000 */
[----:B------:R-:W-:Y:S02]  /*1440*/  SEL R6, R5, R4, !P2 ;  /* 0x0000000405067207 */ /* 0x000fe40005000000 */
[----:B------:R-:W-:-:S03]  /*1450*/  SEL R4, R4, R5, !P2 ;  /* 0x0000000504047207 */ /* 0x000fc60005000000 */
[----:B------:R3:W-:Y:S04]  /*1460*/  STL [R1+0x88], R6 ;  /* 0x0000880601007387 */ /* 0x0007e80000100800 */
[----:B------:R3:W-:Y:S04]  /*1470*/  STL [R1+0x74], R27 ;  /* 0x0000741b01007387 */ /* 0x0007e80000100800 */
[----:B------:R3:W-:Y:S02]  /*1480*/  STL [R1+0x84], R4 ;  /* 0x0000840401007387 */ /* 0x0007e40000100800 */
.L_x_12:
[----:B------:R-:W-:Y:S05]  /*1490*/  @!P1 BRA `(.L_x_15) ;  /* 0x00000000000c9947 */ /* 0x000fea0003800000 */
[----:B------:R-:W-:Y:S01]  /*14a0*/  UCGABAR_WAIT ;  /* 0x0000000000007dc7 */ /* 0x000fe20008000000 */
[----:B------:R-:W-:Y:S01]  /*14b0*/  CCTL.IVALL ;  /* 0x00000000ff00798f */ /* 0x000fe20002000000 */
[----:B------:R-:W-:Y:S05]  /*14c0*/  BRA `(.L_x_16) ;  /* 0x0000000000047947 */ /* 0x000fea0003800000 */
.L_x_15:
[----:B------:R-:W-:Y:S06]  /*14d0*/  BAR.SYNC.DEFER_BLOCKING 0x0 ;  /* 0x0000000000007b1d */ /* 0x000fec0000010000 */
.L_x_16:
[----:B------:R-:W-:Y:S05]  /*14e0*/  @!P3 BRA `(.L_x_17) ;  /* 0x000000dc0054b947 */ /* 0x000fea0003800000 */
[----:B------:R-:W-:-:S06]  /*14f0*/  UISETP.GT.U32.AND UP0, UPT, UR12, 0x1, UPT ;  /* 0x000000010c00788c */ /* 0x000fcc000bf04070 */
[----:B------:R-:W-:-:S13]  /*1500*/  PLOP3.LUT P0, PT, PT, PT, UP0, 0x80, 0x0 ;  /* 0x000000000000781c */ /* 0x000fda0003f0f008 */
[----:B------:R-:W-:Y:S05]  /*1510*/  @P0 EXIT ;  /* 0x000000000000094d */ /* 0x000fea0003800000 */
.L_x_18:
[----:B------:R-:W-:-:S08]  /*1520*/  NOP ;  /* 0x0000000000007918 */ /* 0x000fd00000000000 */
[----:B------:R-:W4:Y:S02]  /*1530*/  USETMAXREG.TRY_ALLOC.CTAPOOL UP0, 0xe8 ;  /* 0x000000e8000079c8 */ /* 0x000f240008000600 */
[----:B----4-:R-:W-:-:S13]  /*1540*/  PLOP3.LUT P0, PT, PT, PT, UP0, 0x80, 0x0 ;  /* 0x000000000000781c */ /* 0x010fda0003f0f008 */
[----:B------:R-:W-:Y:S05]  /*1550*/  @!P0 BRA `(.L_x_18) ;  /* 0xfffffffc00f08947 */ /* 0x000fea000383ffff */
[----:B------:R-:W-:-:S13]  /*1560*/  LOP3.LUT P0, RZ, R0, 0xff, RZ, 0xc0, !PT ;  /* 0x000000ff00ff7812 */ /* 0x000fda000780c0ff */
[----:B------:R-:W-:Y:S05]  /*1570*/  @!P0 EXIT ;  /* 0x000000000000894d */ /* 0x000fea0003800000 */
[----:B------:R-:W4:Y:S01]  /*1580*/  S2UR UR6, SR_CgaCtaId ;  /* 0x00000000000679c3 */ /* 0x000f220000008800 */
[CC--:B------:R-:W-:Y:S01]  /*1590*/  LEA.HI R0, R13.reuse, R2.reuse, RZ, 0x2 ;  /* 0x000000020d007211 */ /* 0x0c0fe200078f10ff */
[----:B------:R-:W-:Y:S01]  /*15a0*/  UIADD3 UR7, UR18, -0x1, URZ ;  /* 0xffffffff12077890 */ /* 0x000fe2000fffe03f */
[----:B------:R-:W-:Y:S01]  /*15b0*/  LEA.HI R13, R13, R2, RZ, 0x5 ;  /* 0x000000020d0d7211 */ /* 0x000fe200078f28ff */
[----:B------:R-:W-:Y:S01]  /*15c0*/  UMOV UR22, 0x400 ;  /* 0x0000040000167882 */ /* 0x000fe20000000000 */
[--C-:B---3--:R-:W-:Y:S01]  /*15d0*/  SHF.R.S32.HI R4, RZ, 0x2, R0.reuse ;  /* 0x00000002ff047819 */ /* 0x108fe20000011400 */
[----:B------:R-:W-:Y:S01]  /*15e0*/  UISETP.LT.AND UP0, UPT, UR14, 0x1, UPT ;  /* 0x000000010e00788c */ /* 0x000fe2000bf01270 */
[----:B------:R-:W-:Y:S01]  /*15f0*/  SHF.R.S32.HI R3, RZ, 0x1f, R0 ;  /* 0x0000001fff037819 */ /* 0x000fe20000011400 */
[----:B------:R-:W-:Y:S01]  /*1600*/  ULOP3.LUT UR30, UR15, 0x1, URZ, 0xfc, !UPT ;  /* 0x000000010f1e7892 */ /* 0x000fe2000f8efc3f */
[----:B------:R-:W-:Y:S01]  /*1610*/  SHF.R.S32.HI R13, RZ, 0x5, R13 ;  /* 0x00000005ff0d7819 */ /* 0x000fe2000001140d */
[----:B------:R-:W-:Y:S01]  /*1620*/  USEL UR19, UR14, 0x1, UP0 ;  /* 0x000000010e137887 */ /* 0x000fe20008000000 */
[----:B------:R-:W-:Y:S01]  /*1630*/  LEA.HI R3, R3, R4, RZ, 0x3 ;  /* 0x0000000403037211 */ /* 0x000fe200078f18ff */
[----:B------:R-:W-:-:S02]  /*1640*/  UISETP.NE.AND UP0, UPT, UR7, URZ, UPT ;  /* 0x0000003f0700728c */ /* 0x000fc4000bf05270 */
[----:B------:R-:W-:Y:S01]  /*1650*/  USHF.L.U32 UR29, UR14, 0x1, URZ ;  /* 0x000000010e1d7899 */ /* 0x000fe2000800063f */
[----:B------:R-:W-:Y:S01]  /*1660*/  LOP3.LUT R3, R3, 0xfffffff8, RZ, 0xc0, !PT ;  /* 0xfffffff803037812 */ /* 0x000fe200078ec0ff */
[----:B------:R-:W-:Y:S02]  /*1670*/  UIADD3 UR19, -UR19, UR14, URZ ;  /* 0x0000000e13137290 */ /* 0x000fe4000fffe13f */
[----:B------:R-:W-:Y:S02]  /*1680*/  USEL UR27, URZ, 0x1, UP0 ;  /* 0x000000013f1b7887 */ /* 0x000fe40008000000 */
[----:B------:R-:W-:Y:S01]  /*1690*/  IMAD.IADD R4, R4, 0x1, -R3 ;  /* 0x0000000104047824 */ /* 0x000fe200078e0a03 */
[----:B------:R-:W-:Y:S01]  /*16a0*/  LOP3.LUT R3, R0, 0xfffffffc, RZ, 0xc0, !PT ;  /* 0xfffffffc00037812 */ /* 0x000fe200078ec0ff */
[----:B----4-:R-:W-:-:S03]  /*16b0*/  ULEA UR22, UR6, UR22, 0x18 ;  /* 0x0000001606167291 */ /* 0x010fc6000f8ec03f */
[--C-:B------:R-:W-:Y:S01]  /*16c0*/  SHF.R.S32.HI R5, RZ, 0x1f, R4.reuse ;  /* 0x0000001fff057819 */ /* 0x100fe20000011404 */
[----:B------:R-:W-:Y:S01]  /*16d0*/  USHF.L.U32 UR6, UR7, 0x3, URZ ;  /* 0x0000000307067899 */ /* 0x000fe2000800063f */
[C-C-:B------:R-:W-:Y:S01]  /*16e0*/  IMAD R0, R13.reuse, -0x10, -R4.reuse ;  /* 0xfffffff00d007824 */ /* 0x140fe200078e0a04 */
[----:B------:R-:W-:Y:S01]  /*16f0*/  UIADD3 UR28, UR22, 0x40, URZ ;  /* 0x00000040161c7890 */ /* 0x000fe2000fffe03f */
[----:B--2---:R-:W-:Y:S01]  /*1700*/  IMAD.IADD R6, R2, 0x1, -R3 ;  /* 0x0000000102067824 */ /* 0x004fe200078e0a03 */
[----:B------:R-:W-:Y:S01]  /*1710*/  ULOP3.LUT UR6, UR6, 0x8, URZ, 0xc0, !UPT ;  /* 0x0000000806067892 */ /* 0x000fe2000f8ec03f */
[----:B------:R-:W-:Y:S01]  /*1720*/  IMAD.WIDE R2, R13, 0x10, R4 ;  /* 0x000000100d027825 */ /* 0x000fe200078e0204 */
[----:B------:R-:W-:Y:S02]  /*1730*/  ULEA UR18, UR18, UR28, 0x3 ;  /* 0x0000001c12127291 */ /* 0x000fe4000f8e183f */
[----:B------:R-:W-:Y:S01]  /*1740*/  ULOP3.LUT UR26, UR6, 0x8, URZ, 0x3c, !UPT ;  /* 0x00000008061a7892 */ /* 0x000fe2000f8e3c3f */
[----:B------:R2:W-:Y:S01]  /*1750*/  STL [R1+0x8c], R6 ;  /* 0x00008c0601007387 */ /* 0x0005e20000100800 */
[----:B------:R-:W-:-:S03]  /*1760*/  ULOP3.LUT UR12, UR6, 0x18, URZ, 0x3c, !UPT ;  /* 0x00000018060c7892 */ /* 0x000fc6000f8e3c3f */
[----:B------:R-:W-:Y:S02]  /*1770*/  ULDC UR6, c[0x0][0x284] ;  /* 0x0000a10000067ab9 */ /* 0x000fe40000000800 */
[----:B------:R-:W-:-:S05]  /*1780*/  VIADD R0, R0, UR6 ;  /* 0x0000000600007c36 */ /* 0x000fca0008000000 */
[----:B------:R2:W-:Y:S04]  /*1790*/  STL [R1+0x98], R0 ;  /* 0x0000980001007387 */ /* 0x0005e80000100800 */
[----:B------:R2:W-:Y:S02]  /*17a0*/  STL.64 [R1+0x90], R2 ;  /* 0x0000900201007387 */ /* 0x0005e40000100a00 */
.L_x_301:
[----:B--2---:R-:W-:Y:S01]  /*17b0*/  IMAD.U32 R0, RZ, RZ, UR27 ;  /* 0x0000001bff007e24 */ /* 0x004fe2000f8e00ff */
[----:B0-----:R-:W2:Y:S01]  /*17c0*/  LDC R2, c[0x0][0x28c] ;  /* 0x0000a300ff027b82 */ /* 0x001ea20000000800 */
[----:B------:R-:W-:Y:S01]  /*17d0*/  UMOV UR6, URZ ;  /* 0x0000003f00067c82 */ /* 0x000fe20008000000 */
[----:B------:R-:W-:Y:S02]  /*17e0*/  UMOV UR23, UR5 ;  /* 0x0000000500177c82 */ /* 0x000fe40008000000 */
[----:B------:R-:W-:-:S04]  /*17f0*/  SHF.L.U32 R0, R0, 0x1f, RZ ;  /* 0x0000001f00007819 */ /* 0x000fc800000006ff */
[----:B------:R-:W3:Y:S01]  /*1800*/  SYNCS.PHASECHK.TRANS64.TRYWAIT P0, [UR18+-0x8], R0 ;  /* 0xfffff800ff0075a7 */ /* 0x000ee20008000152 */
[----:B--2---:R-:W-:Y:S01]  /*1810*/  ISETP.GE.AND P1, PT, R2, 0x1, PT ;  /* 0x000000010200780c */ /* 0x004fe20003f26270 */
[----:B---34-:R-:W-:-:S12]  /*1820*/  @!P0 BRA `(.L_x_19) ;  /* 0x000000e800d88947 */ /* 0x018fd80003800000 */
.L_x_322:
[----:B------:R3:W-:Y:S01]  /*1830*/  STL [R1+0x6c], RZ ;  /* 0x00006cff01007387 */ /* 0x0007e20000100800 */
[----:B------:R-:W-:Y:S01]  /*1840*/  UMOV UR24, UR4 ;  /* 0x0000000400187c82 */ /* 0x000fe20008000000 */
[----:B------:R-:W-:Y:S01]  /*1850*/  UMOV UR7, URZ ;  /* 0x0000003f00077c82 */ /* 0x000fe20008000000 */
[----:B------:R-:W-:Y:S01]  /*1860*/  UMOV UR8, URZ ;  /* 0x0000003f00087c82 */ /* 0x000fe20008000000 */
[----:B------:R3:W-:Y:S01]  /*1870*/  STL [R1+0x68], RZ ;  /* 0x000068ff01007387 */ /* 0x0007e20000100800 */
[----:B--2---:R-:W-:Y:S01]  /*1880*/  IMAD.MOV.U32 R0, RZ, RZ, RZ ;  /* 0x000000ffff007224 */ /* 0x004fe200078e00ff */
[----:B------:R-:W-:Y:S02]  /*1890*/  CS2R R2, SRZ ;  /* 0x0000000000027805 */ /* 0x000fe4000001ff00 */
[----:B------:R-:W-:Y:S01]  /*18a0*/  CS2R R4, SRZ ;  /* 0x0000000000047805 */ /* 0x000fe2000001ff00 */
[----:B------:R3:W-:Y:S01]  /*18b0*/  STL [R1+0x64], RZ ;  /* 0x000064ff01007387 */ /* 0x0007e20000100800 */
[----:B------:R-:W-:-:S02]  /*18c0*/  CS2R R6, SRZ ;  /* 0x0000000000067805 */ /* 0x000fc4000001ff00 */
[----:B------:R-:W-:Y:S02]  /*18d0*/  CS2R R8, SRZ ;  /* 0x0000000000087805 */ /* 0x000fe4000001ff00 */
[----:B0-----:R-:W-:Y:S01]  /*18e0*/  CS2R R10, SRZ ;  /* 0x00000000000a7805 */ /* 0x001fe2000001ff00 */
[----:B------:R3:W-:Y:S01]  /*18f0*/  STL [R1+0x60], RZ ;  /* 0x000060ff01007387 */ /* 0x0007e20000100800 */
[----:B-1----:R-:W-:Y:S02]  /*1900*/  CS2R R12, SRZ ;  /* 0x00000000000c7805 */ /* 0x002fe4000001ff00 */
[----:B------:R-:W-:Y:S02]  /*1910*/  CS2R R14, SRZ ;  /* 0x00000000000e7805 */ /* 0x000fe4000001ff00 */
[----:B------:R-:W-:Y:S01]  /*1920*/  CS2R R16, SRZ ;  /* 0x0000000000107805 */ /* 0x000fe2000001ff00 */
[----:B------:R3:W-:Y:S01]  /*1930*/  STL [R1+0x5c], RZ ;  /* 0x00005cff01007387 */ /* 0x0007e20000100800 */
[----:B------:R-:W-:-:S02]  /*1940*/  CS2R R18, SRZ ;  /* 0x0000000000127805 */ /* 0x000fc4000001ff00 */
[----:B------:R-:W-:Y:S02]  /*1950*/  CS2R R20, SRZ ;  /* 0x0000000000147805 */ /* 0x000fe4000001ff00 */
[----:B------:R-:W-:Y:S01]  /*1960*/  CS2R R22, SRZ ;  /* 0x0000000000167805 */ /* 0x000fe2000001ff00 */
[----:B------:R3:W-:Y:S01]  /*1970*/  STL [R1+0x58], RZ ;  /* 0x000058ff01007387 */ /* 0x0007e20000100800 */
[----:B------:R-:W-:Y:S02]  /*1980*/  CS2R R152, SRZ ;  /* 0x0000000000987805 */ /* 0x000fe4000001ff00 */
        /* <DEDUP_REMOVED lines=48> */
[----:B------:R-:W-:Y:S01]  /*1c90*/  CS2R R226, SRZ ;  /* 0x0000000000e27805 */ /* 0x000fe2000001ff00 */
[----:B------:R-:W-:Y:S01]  /*1ca0*/  IMAD.MOV.U32 R228, RZ, RZ, RZ ;  /* 0x000000ffffe47224 */ /* 0x000fe200078e00ff */
[----:B------:R3:W-:Y:S01]  /*1cb0*/  STL [R1+0x24], RZ ;  /* 0x000024ff01007387 */ /* 0x0007e20000100800 */
[----:B------:R-:W-:Y:S02]  /*1cc0*/  CS2R R24, SRZ ;  /* 0x0000000000187805 */ /* 0x000fe4000001ff00 */
[----:B------:R-:W-:-:S02]  /*1cd0*/  CS2R R26, SRZ ;  /* 0x00000000001a7805 */ /* 0x000fc4000001ff00 */
[----:B------:R-:W-:Y:S01]  /*1ce0*/  CS2R R28, SRZ ;  /* 0x00000000001c7805 */ /* 0x000fe2000001ff00 */
[----:B------:R3:W-:Y:S01]  /*1cf0*/  STL [R1+0x20], RZ ;  /* 0x000020ff01007387 */ /* 0x0007e20000100800 */
[----:B------:R-:W-:Y:S02]  /*1d00*/  CS2R R30, SRZ ;  /* 0x00000000001e7805 */ /* 0x000fe4000001ff00 */
[----:B------:R-:W-:Y:S02]  /*1d10*/  CS2R R32, SRZ ;  /* 0x0000000000207805 */ /* 0x000fe4000001ff00 */
[----:B------:R-:W-:Y:S01]  /*1d20*/  CS2R R34, SRZ ;  /* 0x0000000000227805 */ /* 0x000fe2000001ff00 */
        /* <DEDUP_REMOVED lines=28> */
[----:B------:R3:W-:Y:S01]  /*1ef0*/  STL [R1], RZ ;  /* 0x000000ff01007387 */ /* 0x0007e20000100800 */
[----:B------:R-:W-:Y:S02]  /*1f00*/  CS2R R78, SRZ ;  /* 0x00000000004e7805 */ /* 0x000fe4000001ff00 */
[----:B------:R-:W-:Y:S02]  /*1f10*/  CS2R R80, SRZ ;  /* 0x0000000000507805 */ /* 0x000fe4000001ff00 */
[----:B------:R-:W-:Y:S02]  /*1f20*/  CS2R R82, SRZ ;  /* 0x0000000000527805 */ /* 0x000fe4000001ff00 */
[----:B------:R-:W-:Y:S02]  /*1f30*/  CS2R R84, SRZ ;  /* 0x0000000000547805 */ /* 0x000fe4000001ff00 */
[----:B------:R-:W-:-:S02]  /*1f40*/  CS2R R86, SRZ ;  /* 0x0000000000567805 */ /* 0x000fc4000001ff00 */
[----:B------:R-:W-:Y:S02]  /*1f50*/  CS2R R88, SRZ ;  /* 0x0000000000587805 */ /* 0x000fe4000001ff00 */
        /* <DEDUP_REMOVED lines=30> */
[----:B------:R-:W-:Y:S01]  /*2140*/  CS2R R150, SRZ ;  /* 0x0000000000967805 */ /* 0x000fe2000001ff00 */
[----:B---3--:R-:W-:Y:S06]  /*2150*/  @!P1 BRA `(.L_x_20) ;  /* 0x0000001000a09947 */ /* 0x008fec0003800000 */
[----:B------:R-:W-:-:S06]  /*2160*/  UISETP.NE.AND UP0, UPT, UR30, 0x3, UPT ;  /* 0x000000031e00788c */ /* 0x000fcc000bf05270 */
[----:B------:R-:W-:-:S13]  /*2170*/  PLOP3.LUT P1, PT, PT, PT, UP0, 0x80, 0x0 ;  /* 0x000000000000781c */ /* 0x000fda0003f2f008 */
[----:B------:R-:W-:Y:S05]  /*2180*/  @!P1 BRA `(.L_x_21) ;  /* 0x0000000000049947 */ /* 0x000fea0003800000 */
[----:B------:R-:W-:Y:S01]  /*2190*/  BPT.TRAP 0x1 ;  /* 0x000000040000795c */ /* 0x000fe20000300000 */
.L_x_21:
[----:B------:R-:W-:Y:S01]  /*21a0*/  ULEA UR6, UR5, UR22, 0x3 ;  /* 0x0000001605067291 */ /* 0x000fe2000f8e183f */
[----:B------:R-:W-:-:S05]  /*21b0*/  IMAD.U32 R0, RZ, RZ, UR4 ;  /* 0x00000004ff007e24 */ /* 0x000fca000f8e00ff */
[----:B------:R-:W-:-:S04]  /*21c0*/  SHF.L.U32 R0, R0, 0x1f, RZ ;  /* 0x0000001f00007819 */ /* 0x000fc800000006ff */
[----:B------:R0:W1:Y:S01]  /*21d0*/  SYNCS.PHASECHK.TRANS64.TRYWAIT P0, [UR6], R0 ;  /* 0x00000000ff0075a7 */ /* 0x0000620008000146 */
[----:B------:R-:W-:Y:S05]  /*21e0*/  @!P1 BRA `(.L_x_22) ;  /* 0x0000000000049947 */ /* 0x000fea0003800000 */
[----:B------:R-:W-:Y:S01]  /*21f0*/  BPT.TRAP 0x1 ;  /* 0x000000040000795c */ /* 0x000fe20000300000 */
.L_x_22:
[----:B-1----:R-:W-:Y:S05]  /*2200*/  @P0 BRA `(.L_x_23) ;  /* 0x0000000000080947 */ /* 0x002fea0003800000 */
[----:B------:R-:W1:Y:S02]  /*2210*/  SYNCS.PHASECHK.TRANS64.TRYWAIT P0, [UR6], R0 ;  /* 0x00000000ff0075a7 */ /* 0x000e640008000146 */
[----:B-1----:R-:W-:Y:S05]  /*2220*/  @!P0 BRA `(.L_x_24) ;  /* 0x000000e000708947 */ /* 0x002fea0003800000 */
.L_x_23:
[----:B------:R-:W-:Y:S01]  /*2230*/  UIADD3 UR6, UR22, 0x100, URZ ;  /* 0x0000010016067890 */ /* 0x000fe2000fffe03f */
[----:B------:R-:W-:Y:S01]  /*2240*/  WARPGROUP.ARRIVE ;  /* 0x00000000000079c5 */ /* 0x000fe20000000000 */
[----:B------:R-:W-:Y:S01]  /*2250*/  UIADD3 UR7, UR22, 0x6100, URZ ;  /* 0x0000610016077890 */ /* 0x000fe2000fffe03f */
[----:B------:R2:W-:Y:S01]  /*2260*/  STL [R1+0x6c], RZ ;  /* 0x00006cff01007387 */ /* 0x0005e20000100800 */
[----:B------:R-:W-:Y:S01]  /*2270*/  USHF.R.U32.HI UR6, URZ, 0x4, UR6 ;  /* 0x000000043f067899 */ /* 0x000fe20008011606 */
[----:B01----:R-:W-:Y:S01]  /*2280*/  IMAD.MOV.U32 R0, RZ, RZ, RZ ;  /* 0x000000ffff007224 */ /* 0x003fe200078e00ff */
[----:B------:R-:W-:Y:S01]  /*2290*/  USHF.R.U32.HI UR7, URZ, 0x4, UR7 ;  /* 0x000000043f077899 */ /* 0x000fe20008011607 */
[----:B------:R2:W-:Y:S01]  /*22a0*/  STL [R1+0x68], RZ ;  /* 0x000068ff01007387 */ /* 0x0005e20000100800 */
[----:B------:R-:W-:Y:S01]  /*22b0*/  ULOP3.LUT UR6, UR6, 0x3fff, URZ, 0xc0, !UPT ;  /* 0x00003fff06067892 */ /* 0x000fe2000f8ec03f */
[----:B------:R-:W-:Y:S01]  /*22c0*/  CS2R R2, SRZ ;  /* 0x0000000000027805 */ /* 0x000fe2000001ff00 */
[----:B------:R-:W-:Y:S01]  /*22d0*/  ULOP3.LUT UR7, UR7, 0x3fff, URZ, 0xc0, !UPT ;  /* 0x00003fff07077892 */ /* 0x000fe2000f8ec03f */
[----:B------:R2:W-:Y:S01]  /*22e0*/  STL [R1+0x64], RZ ;  /* 0x000064ff01007387 */ /* 0x0005e20000100800 */
[----:B------:R-:W-:Y:S01]  /*22f0*/  ULOP3.LUT UR6, UR6, 0x10000, URZ, 0xfc, !UPT ;  /* 0x0001000006067892 */ /* 0x000fe2000f8efc3f */
[----:B------:R-:W-:Y:S01]  /*2300*/  CS2R R4, SRZ ;  /* 0x0000000000047805 */ /* 0x000fe2000001ff00 */
[----:B------:R-:W-:Y:S01]  /*2310*/  ULOP3.LUT UR7, UR7, 0x10000, URZ, 0xfc, !UPT ;  /* 0x0001000007077892 */ /* 0x000fe2000f8efc3f */
[----:B------:R2:W-:Y:S01]  /*2320*/  STL [R1+0x60], RZ ;  /* 0x000060ff01007387 */ /* 0x0005e20000100800 */
[----:B------:R-:W-:Y:S01]  /*2330*/  ULEA UR6, UR5, UR6, 0x9 ;  /* 0x0000000605067291 */ /* 0x000fe2000f8e483f */
[----:B------:R-:W-:Y:S01]  /*2340*/  CS2R R6, SRZ ;  /* 0x0000000000067805 */ /* 0x000fe2000001ff00 */
[----:B------:R-:W-:Y:S01]  /*2350*/  ULEA UR7, UR5, UR7, 0xb ;  /* 0x0000000705077291 */ /* 0x000fe2000f8e583f */
[----:B------:R2:W-:Y:S01]  /*2360*/  STL [R1+0x5c], RZ ;  /* 0x00005cff01007387 */ /* 0x0005e20000100800 */
[----:B------:R-:W-:Y:S01]  /*2370*/  UMOV UR9, 0x40000040 ;  /* 0x4000004000097882 */ /* 0x000fe20000000000 */
[----:B------:R-:W-:Y:S01]  /*2380*/  UMOV UR11, 0x40000040 ;  /* 0x40000040000b7882 */ /* 0x000fe20000000000 */
[----:B------:R-:W-:Y:S01]  /*2390*/  CS2R R8, SRZ ;  /* 0x0000000000087805 */ /* 0x000fe2000001ff00 */
[----:B------:R-:W-:Y:S01]  /*23a0*/  UMOV UR8, UR6 ;  /* 0x0000000600087c82 */ /* 0x000fe20008000000 */
[----:B------:R2:W-:Y:S01]  /*23b0*/  STL [R1+0x58], RZ ;  /* 0x000058ff01007387 */ /* 0x0005e20000100800 */
[----:B------:R-:W-:Y:S01]  /*23c0*/  UMOV UR10, UR7 ;  /* 0x00000007000a7c82 */ /* 0x000fe20008000000 */
[----:B------:R-:W-:Y:S01]  /*23d0*/  CS2R R10, SRZ ;  /* 0x00000000000a7805 */ /* 0x000fe2000001ff00 */
[----:B------:R-:W-:Y:S01]  /*23e0*/  QGMMA.64x256x32.F32.E5M2.E5M2 R24, gdesc[UR8], RZ, !UPT ;  /* 0x03e00000081879f3 */ /* 0x000fe2000c7038ff */
[----:B------:R-:W-:Y:S01]  /*23f0*/  UIADD3 UR8, UR6, 0x2, URZ ;  /* 0x0000000206087890 */ /* 0x000fe2000fffe03f */
[----:B------:R2:W-:Y:S01]  /*2400*/  STL [R1+0x54], RZ ;  /* 0x000054ff01007387 */ /* 0x0005e20000100800 */
[----:B------:R-:W-:Y:S01]  /*2410*/  UIADD3 UR10, UR7, 0x2, URZ ;  /* 0x00000002070a7890 */ /* 0x000fe2000fffe03f */
[----:B------:R-:W-:Y:S01]  /*2420*/  CS2R R12, SRZ ;  /* 0x00000000000c7805 */ /* 0x000fe2000001ff00 */
[----:B------:R-:W-:Y:S01]  /*2430*/  UMOV UR9, 0x40000040 ;  /* 0x4000004000097882 */ /* 0x000fe20000000000 */
[----:B------:R-:W-:Y:S01]  /*2440*/  UMOV UR11, 0x40000040 ;  /* 0x40000040000b7882 */ /* 0x000fe20000000000 */
        /* <DEDUP_REMOVED lines=57> */
[----:B------:R-:W-:Y:S01]  /*27e0*/  CS2R R226, SRZ ;  /* 0x0000000000e27805 */ /* 0x000fe2000001ff00 */
[----:B------:R-:W-:-:S02]  /*27f0*/  IMAD.MOV.U32 R228, RZ, RZ, RZ ;  /* 0x000000ffffe47224 */ /* 0x000fc400078e00ff */
[----:B------:R2:W-:Y:S04]  /*2800*/  STL [R1+0x14], RZ ;  /* 0x000014ff01007387 */ /* 0x0005e80000100800 */
[----:B------:R2:W-:Y:S04]  /*2810*/  STL [R1+0x10], RZ ;  /* 0x000010ff01007387 */ /* 0x0005e80000100800 */
[----:B------:R2:W-:Y:S04]  /*2820*/  STL [R1+0xc], RZ ;  /* 0x00000cff01007387 */ /* 0x0005e80000100800 */
[----:B------:R2:W-:Y:S04]  /*2830*/  STL [R1+0x8], RZ ;  /* 0x000008ff01007387 */ /* 0x0005e80000100800 */
[----:B------:R2:W-:Y:S04]  /*2840*/  STL [R1+0x4], RZ ;  /* 0x000004ff01007387 */ /* 0x0005e80000100800 */
[----:B------:R2:W-:Y:S01]  /*2850*/  STL [R1], RZ ;  /* 0x000000ff01007387 */ /* 0x0005e20000100800 */
[----:B------:R-:W-:Y:S01]  /*2860*/  QGMMA.64x256x32.F32.E5M2.E5M2 R24, gdesc[UR8], R24 ;  /* 0x03e00000081879f3 */ /* 0x000fe20008703818 */
[----:B------:R-:W-:-:S02]  /*2870*/  UIADD3 UR8, UR6, 0x4, URZ ;  /* 0x0000000406087890 */ /* 0x000fc4000fffe03f */
[----:B------:R-:W-:Y:S01]  /*2880*/  UIADD3 UR10, UR7, 0x4, URZ ;  /* 0x00000004070a7890 */ /* 0x000fe2000fffe03f */
[----:B------:R-:W-:Y:S01]  /*2890*/  UMOV UR9, 0x40000040 ;  /* 0x4000004000097882 */ /* 0x000fe20000000000 */
[----:B------:R-:W-:-:S15]  /*28a0*/  UMOV UR11, 0x40000040 ;  /* 0x40000040000b7882 */ /* 0x000fde0000000000 */
[----:B------:R-:W-:-:S08]  /*28b0*/  NOP ;  /* 0x0000000000007918 */ /* 0x000fd00000000000 */
[----:B------:R-:W-:Y:S01]  /*28c0*/  QGMMA.64x256x32.F32.E5M2.E5M2 R24, gdesc[UR8], R24 ;  /* 0x03e00000081879f3 */ /* 0x000fe20008703818 */
[----:B------:R-:W-:Y:S02]  /*28d0*/  UIADD3 UR10, UR7, 0x6, URZ ;  /* 0x00000006070a7890 */ /* 0x000fe4000fffe03f */
[----:B------:R-:W-:Y:S01]  /*28e0*/  UIADD3 UR8, UR6, 0x6, URZ ;  /* 0x0000000606087890 */ /* 0x000fe2000fffe03f */
[----:B------:R-:W-:Y:S01]  /*28f0*/  ULDC UR7, c[0x0][0x50c] ;  /* 0x0001430000077ab9 */ /* 0x000fe20000000800 */
[----:B------:R-:W-:Y:S01]  /*2900*/  UMOV UR9, 0x40000040 ;  /* 0x4000004000097882 */ /* 0x000fe20000000000 */
[----:B------:R-:W-:Y:S01]  /*2910*/  UISETP.NE.AND UP0, UPT, UR7, 0x4, UPT ;  /* 0x000000040700788c */ /* 0x000fe2000bf05270 */
[----:B------:R-:W-:Y:S01]  /*2920*/  UMOV UR11, 0x40000040 ;  /* 0x40000040000b7882 */ /* 0x000fe20000000000 */
[----:B------:R-:W-:Y:S02]  /*2930*/  UMOV UR6, 0x4 ;  /* 0x0000000400067882 */ /* 0x000fe40000000000 */
[----:B------:R-:W-:-:S06]  /*2940*/  USEL UR7, URZ, 0x1, UP0 ;  /* 0x000000013f077887 */ /* 0x000fcc0008000000 */
[----:B------:R-:W-:-:S12]  /*2950*/  ISETP.NE.AND P0, PT, RZ, UR7, PT ;  /* 0x00000007ff007c0c */ /* 0x000fd8000bf05270 */
[----:B------:R-:W-:Y:S01]  /*2960*/  QGMMA.64x256x32.F32.E5M2.E5M2 R24, gdesc[UR8], R24, gsb0 ;  /* 0x03e00000081879f3 */ /* 0x000fe20008003818 */
[----:B--2---:R-:W-:Y:S05]  /*2970*/  @!P0 BRA `(.L_x_25) ;  /* 0x0000000800808947 */ /* 0x004fea0003800000 */
[----:B------:R-:W-:Y:S02]  /*2980*/  WARPGROUP.DEPBAR.LE gsb0, 0x0 ;  /* 0x00008000000079c5 */ /* 0x000fe40000010000 */
[----:B------:R-:W-:-:S01]  /*2990*/  FADD R227, RZ, R25 ;  /* 0x00000019ffe37221 */ /* 0x000fc20000000000 */
[----:B------:R-:W-:Y:S01]  /*29a0*/  FADD R228, RZ, R24 ;  /* 0x00000018ffe47221 */ /* 0x000fe20000000000 */
[----:B------:R-:W-:-:S01]  /*29b0*/  FADD R226, RZ, R26 ;  /* 0x0000001affe27221 */ /* 0x000fc20000000000 */
[----:B------:R-:W-:Y:S01]  /*29c0*/  FADD R225, RZ, R27 ;  /* 0x0000001bffe17221 */ /* 0x000fe20000000000 */
[----:B------:R-:W-:-:S01]  /*29d0*/  FADD R224, RZ, R28 ;  /* 0x0000001cffe07221 */ /* 0x000fc20000000000 */
[----:B------:R0:W-:Y:S01]  /*29e0*/  STL [R1+0xa0], R227 ;  /* 0x0000a0e301007387 */ /* 0x0001e20000100800 */
[----:B------:R-:W-:-:S01]  /*29f0*/  FADD R223, RZ, R29 ;  /* 0x0000001dffdf7221 */ /* 0x000fc20000000000 */
[----:B------:R-:W-:Y:S01]  /*2a00*/  FADD R222, RZ, R30 ;  /* 0x0000001effde7221 */ /* 0x000fe20000000000 */
[----:B------:R-:W-:-:S01]  /*2a10*/  FADD R221, RZ, R31 ;  /* 0x0000001fffdd7221 */ /* 0x000fc20000000000 */
[----:B------:R-:W-:Y:S01]  /*2a20*/  FADD R220, RZ, R32 ;  /* 0x00000020ffdc7221 */ /* 0x000fe20000000000 */
[----:B------:R-:W-:-:S01]  /*2a30*/  FADD R219, RZ, R33 ;  /* 0x00000021ffdb7221 */ /* 0x000fc20000000000 */
[----:B------:R-:W-:Y:S01]  /*2a40*/  FADD R218, RZ, R34 ;  /* 0x00000022ffda7221 */ /* 0x000fe20000000000 */
[----:B------:R-:W-:-:S01]  /*2a50*/  FADD R217, RZ, R35 ;  /* 0x00000023ffd97221 */ /* 0x000fc20000000000 */
[----:B------:R-:W-:Y:S01]  /*2a60*/  FADD R216, RZ, R36 ;  /* 0x00000024ffd87221 */ /* 0x000fe20000000000 */
[----:B------:R-:W-:-:S01]  /*2a70*/  FADD R215, RZ, R37 ;  /* 0x00000025ffd77221 */ /* 0x000fc20000000000 */
[----:B0-----:R-:W-:Y:S01]  /*2a80*/  FADD R227, RZ, R124 ;  /* 0x0000007cffe37221 */ /* 0x001fe20000000000 */
[----:B------:R-:W-:-:S01]  /*2a90*/  FADD R214, RZ, R38 ;  /* 0x00000026ffd67221 */ /* 0x000fc20000000000 */
[----:B------:R-:W-:Y:S01]  /*2aa0*/  FADD R213, RZ, R39 ;  /* 0x00000027ffd57221 */ /* 0x000fe20000000000 */
[----:B------:R-:W-:-:S01]  /*2ab0*/  FADD R212, RZ, R40 ;  /* 0x00000028ffd47221 */ /* 0x000fc20000000000 */
[----:B------:R-:W-:Y:S01]  /*2ac0*/  FADD R211, RZ, R41 ;  /* 0x00000029ffd37221 */ /* 0x000fe20000000000 */
[----:B------:R0:W-:Y:S01]  /*2ad0*/  STL [R1], R227 ;  /* 0x000000e301007387 */ /* 0x0001e20000100800 */
        /* <DEDUP_REMOVED lines=94> */
[----:B0-----:R-:W-:-:S05]  /*30c0*/  FADD R227, RZ, R131 ;  /* 0x00000083ffe37221 */ /* 0x001fca0000000000 */
[----:B------:R0:W-:Y:S02]  /*30d0*/  STL [R1+0x1c], R227 ;  /* 0x00001ce301007387 */ /* 0x0001e40000100800 */
        /* <DEDUP_REMOVED lines=39> */
[----:B------:R0:W-:Y:S04]  /*3350*/  STL [R1+0x6c], R227 ;  /* 0x00006ce301007387 */ /* 0x0001e80000100800 */
[----:B0-----:R0:W5:Y:S01]  /*3360*/  LDL.LU R227, [R1+0xa0] ;  /* 0x0000a00001e37983 */ /* 0x0011620000300800 */
[----:B------:R-:W-:-:S05]  /*3370*/  UMOV UR6, URZ ;  /* 0x0000003f00067c82 */ /* 0x000fca0008000000 */
.L_x_25:
[----:B------:R-:W-:Y:S01]  /*3380*/  UIADD3 UR23, UR5, 0x1, URZ ;  /* 0x0000000105177890 */ /* 0x000fe2000fffe03f */
[----:B------:R-:W-:-:S03]  /*3390*/  UMOV UR8, 0x1 ;  /* 0x0000000100087882 */ /* 0x000fc60000000000 */
[----:B------:R-:W-:-:S04]  /*33a0*/  UISETP.NE.AND UP0, UPT, UR23, 0x3, UPT ;  /* 0x000000031700788c */ /* 0x000fc8000bf05270 */
[----:B------:R-:W-:Y:S02]  /*33b0*/  USEL UR24, URZ, 0x1, UP0 ;  /* 0x000000013f187887 */ /* 0x000fe40008000000 */
[----:B------:R-:W-:Y:S02]  /*33c0*/  USEL UR23, UR23, URZ, UP0 ;  /* 0x0000003f17177287 */ /* 0x000fe40008000000 */
[----:B------:R-:W-:-:S12]  /*33d0*/  ULOP3.LUT UR24, UR4, UR24, URZ, 0x3c, !UPT ;  /* 0x0000001804187292 */ /* 0x000fd8000f8e3c3f */
.L_x_20:
[----:B------:R-:W-:-:S06]  /*33e0*/  UISETP.GE.AND UP0, UPT, UR19, 0x1, UPT ;  /* 0x000000011300788c */ /* 0x000fcc000bf06270 */
[----:B------:R-:W-:-:S13]  /*33f0*/  PLOP3.LUT P0, PT, PT, PT, UP0, 0x80, 0x0 ;  /* 0x000000000000781c */ /* 0x000fda0003f0f008 */
[----:B------:R-:W-:Y:S05]  /*3400*/  @!P0 BRA `(.L_x_26) ;  /* 0x0000001000dc8947 */ /* 0x000fea0003800000 */
[----:B------:R-:W-:Y:S01]  /*3410*/  UMOV UR25, UR19 ;  /* 0x0000001300197c82 */ /* 0x000fe20008000000 */
[----:B------:R-:W-:Y:S01]  /*3420*/  UMOV UR33, UR5 ;  /* 0x0000000500217c82 */ /* 0x000fe20008000000 */
[----:B------:R-:W-:-:S05]  /*3430*/  ULDC UR35, c[0x0][0x50c] ;  /* 0x0001430000237ab9 */ /* 0x000fca0000000800 */
.L_x_34:
[----:B------:R-:W-:-:S06]  /*3440*/  UISETP.NE.AND UP0, UPT, UR30, 0x3, UPT ;  /* 0x000000031e00788c */ /* 0x000fcc000bf05270 */
[----:B------:R-:W-:-:S13]  /*3450*/  PLOP3.LUT P1, PT, PT, PT, UP0, 0x80, 0x0 ;  /* 0x000000000000781c */ /* 0x000fda0003f2f008 */
[----:B-----5:R-:W-:Y:S05]  /*3460*/  @!P1 BRA `(.L_x_27) ;  /* 0x0000000000049947 */ /* 0x020fea0003800000 */
[----:B------:R-:W-:Y:S01]  /*3470*/  BPT.TRAP 0x1 ;  /* 0x000000040000795c */ /* 0x000fe20000300000 */
.L_x_27:
[----:B------:R-:W-:Y:S01]  /*3480*/  ULEA UR9, UR23, UR22, 0x3 ;  /* 0x0000001617097291 */ /* 0x000fe2000f8e183f */
[----:B------:R-:W-:-:S05]  /*3490*/  IMAD.U32 R229, RZ, RZ, UR24 ;  /* 0x00000018ffe57e24 */ /* 0x000fca000f8e00ff */
[----:B------:R-:W-:-:S04]  /*34a0*/  SHF.L.U32 R229, R229, 0x1f, RZ ;  /* 0x0000001fe5e57819 */ /* 0x000fc800000006ff */
[----:B------:R1:W2:Y:S01]  /*34b0*/  SYNCS.PHASECHK.TRANS64.TRYWAIT P0, [UR9], R229 ;  /* 0x000000e5ff0075a7 */ /* 0x0002a20008000149 */
[----:B------:R-:W-:Y:S05]  /*34c0*/  @!P1 BRA `(.L_x_28) ;  /* 0x0000000000049947 */ /* 0x000fea0003800000 */
[----:B------:R-:W-:Y:S01]  /*34d0*/  BPT.TRAP 0x1 ;  /* 0x000000040000795c */ /* 0x000fe20000300000 */
.L_x_28:
[----:B--2---:R-:W-:Y:S05]  /*34e0*/  @P0 BRA `(.L_x_29) ;  /* 0x0000000000080947 */ /* 0x004fea0003800000 */
[----:B------:R-:W2:Y:S02]  /*34f0*/  SYNCS.PHASECHK.TRANS64.TRYWAIT P0, [UR9], R229 ;  /* 0x000000e5ff0075a7 */ /* 0x000ea40008000149 */
[----:B--2---:R-:W-:Y:S05]  /*3500*/  @!P0 BRA `(.L_x_30) ;  /* 0x000000cc00d08947 */ /* 0x004fea0003800000 */
.L_x_29:
[----:B------:R-:W-:Y:S01]  /*3510*/  UIADD3 UR9, UR22, 0x100, URZ ;  /* 0x0000010016097890 */ /* 0x000fe2000fffe03f */
[----:B------:R-:W-:Y:S01]  /*3520*/  WARPGROUP.ARRIVE ;  /* 0x00000000000079c5 */ /* 0x000fe20000000000 */
[----:B------:R-:W-:Y:S02]  /*3530*/  UIADD3 UR10, UR22, 0x6100, URZ ;  /* 0x00006100160a7890 */ /* 0x000fe4000fffe03f */
[----:B------:R-:W-:Y:S02]  /*3540*/  USHF.R.U32.HI UR9, URZ, 0x4, UR9 ;  /* 0x000000043f097899 */ /* 0x000fe40008011609 */
[----:B------:R-:W-:Y:S02]  /*3550*/  USHF.R.U32.HI UR10, URZ, 0x4, UR10 ;  /* 0x000000043f0a7899 */ /* 0x000fe4000801160a */
[----:B------:R-:W-:Y:S02]  /*3560*/  UISETP.NE.AND UP0, UPT, UR7, URZ, UPT ;  /* 0x0000003f0700728c */ /* 0x000fe4000bf05270 */
[----:B------:R-:W-:-:S02]  /*3570*/  ULOP3.LUT UR9, UR9, 0x3fff, URZ, 0xc0, !UPT ;  /* 0x00003fff09097892 */ /* 0x000fc4000f8ec03f */
[----:B------:R-:W-:Y:S02]  /*3580*/  ULOP3.LUT UR10, UR10, 0x3fff, URZ, 0xc0, !UPT ;  /* 0x00003fff0a0a7892 */ /* 0x000fe4000f8ec03f */
[----:B------:R-:W-:Y:S02]  /*3590*/  USEL UR8, UR8, URZ, !UP0 ;  /* 0x0000003f08087287 */ /* 0x000fe4000c000000 */
[----:B------:R-:W-:Y:S02]  /*35a0*/  ULOP3.LUT UR7, UR9, 0x10000, URZ, 0xfc, !UPT ;  /* 0x0001000009077892 */ /* 0x000fe4000f8efc3f */
[----:B------:R-:W-:Y:S02]  /*35b0*/  ULOP3.LUT UR10, UR10, 0x10000, URZ, 0xfc, !UPT ;  /* 0x000100000a0a7892 */ /* 0x000fe4000f8efc3f */
[----:B------:R-:W-:Y:S02]  /*35c0*/  UISETP.NE.U32.AND UP0, UPT, UR8, URZ, UPT ;  /* 0x0000003f0800728c */ /* 0x000fe4000bf05070 */
[----:B------:R-:W-:-:S02]  /*35d0*/  ULEA UR7, UR23, UR7, 0x9 ;  /* 0x0000000717077291 */ /* 0x000fc4000f8e483f */
[----:B------:R-:W-:Y:S01]  /*35e0*/  ULEA UR34, UR23, UR10, 0xb ;  /* 0x0000000a17227291 */ /* 0x000fe2000f8e583f */
[----:B------:R-:W-:Y:S01]  /*35f0*/  UMOV UR9, 0x40000040 ;  /* 0x4000004000097882 */ /* 0x000fe20000000000 */
[----:B------:R-:W-:Y:S01]  /*3600*/  UMOV UR11, 0x40000040 ;  /* 0x40000040000b7882 */ /* 0x000fe20000000000 */
[----:B------:R-:W-:Y:S02]  /*3610*/  UIADD3 UR6, UR6, 0x4, URZ ;  /* 0x0000000406067890 */ /* 0x000fe4000fffe03f */
[----:B------:R-:W-:Y:S02]  /*3620*/  UMOV UR8, UR7 ;  /* 0x0000000700087c82 */ /* 0x000fe40008000000 */
[----:B------:R-:W-:Y:S02]  /*3630*/  UMOV UR10, UR34 ;  /* 0x00000022000a7c82 */ /* 0x000fe40008000000 */
[----:B------:R-:W-:Y:S01]  /*3640*/  QGMMA.64x256x32.F32.E5M2.E5M2 R24, gdesc[UR8], R24, UP0 ;  /* 0x03e00000081879f3 */ /* 0x000fe2000bf03818 */
[----:B------:R-:W-:-:S02]  /*3650*/  UIADD3 UR8, UR7, 0x2, URZ ;  /* 0x0000000207087890 */ /* 0x000fc4000fffe03f */
[----:B------:R-:W-:Y:S01]  /*3660*/  UIADD3 UR10, UR34, 0x2, URZ ;  /* 0x00000002220a7890 */ /* 0x000fe2000fffe03f */
[----:B------:R-:W-:Y:S01]  /*3670*/  UMOV UR9, 0x40000040 ;  /* 0x4000004000097882 */ /* 0x000fe20000000000 */
[----:B------:R-:W-:Y:S01]  /*3680*/  UMOV UR11, 0x40000040 ;  /* 0x40000040000b7882 */ /* 0x000fe20000000000 */
[----:B------:R-:W-:-:S15]  /*3690*/  UISETP.NE.AND UP0, UPT, UR6, UR35, UPT ;  /* 0x000000230600728c */ /* 0x000fde000bf05270 */
[----:B------:R-:W-:-:S07]  /*36a0*/  NOP ;  /* 0x0000000000007918 */ /* 0x000fce0000000000 */
[----:B------:R-:W-:Y:S01]  /*36b0*/  QGMMA.64x256x32.F32.E5M2.E5M2 R24, gdesc[UR8], R24 ;  /* 0x03e00000081879f3 */ /* 0x000fe20008703818 */
[----:B------:R-:W-:Y:S02]  /*36c0*/  UIADD3 UR8, UR7, 0x4, URZ ;  /* 0x0000000407087890 */ /* 0x000fe4000fffe03f */
[----:B------:R-:W-:Y:S01]  /*36d0*/  UIADD3 UR10, UR34, 0x4, URZ ;  /* 0x00000004220a7890 */ /* 0x000fe2000fffe03f */
[----:B------:R-:W-:Y:S01]  /*36e0*/  UMOV UR9, 0x40000040 ;  /* 0x4000004000097882 */ /* 0x000fe20000000000 */
[----:B------:R-:W-:-:S15]  /*36f0*/  UMOV UR11, 0x40000040 ;  /* 0x40000040000b7882 */ /* 0x000fde0000000000 */
[----:B------:R-:W-:-:S08]  /*3700*/  NOP ;  /* 0x0000000000007918 */ /* 0x000fd00000000000 */
[----:B------:R-:W-:Y:S01]  /*3710*/  QGMMA.64x256x32.F32.E5M2.E5M2 R24, gdesc[UR8], R24 ;  /* 0x03e00000081879f3 */ /* 0x000fe20008703818 */
[----:B------:R-:W-:Y:S02]  /*3720*/  UIADD3 UR8, UR7, 0x6, URZ ;  /* 0x0000000607087890 */ /* 0x000fe4000fffe03f */
[----:B------:R-:W-:Y:S01]  /*3730*/  UIADD3 UR10, UR34, 0x6, URZ ;  /* 0x00000006220a7890 */ /* 0x000fe2000fffe03f */
[----:B------:R-:W-:Y:S01]  /*3740*/  UMOV UR9, 0x40000040 ;  /* 0x4000004000097882 */ /* 0x000fe20000000000 */
[----:B------:R-:W-:Y:S01]  /*3750*/  UMOV UR11, 0x40000040 ;  /* 0x40000040000b7882 */ /* 0x000fe20000000000 */
[----:B------:R-:W-:-:S06]  /*3760*/  USEL UR7, URZ, 0x1, UP0 ;  /* 0x000000013f077887 */ /* 0x000fcc0008000000 */
[----:B------:R-:W-:-:S15]  /*3770*/  ISETP.NE.AND P0, PT, RZ, UR7, PT ;  /* 0x00000007ff007c0c */ /* 0x000fde000bf05270 */
[----:B------:R-:W-:-:S01]  /*3780*/  NOP ;  /* 0x0000000000007918 */ /* 0x000fc20000000000 */
[----:B------:R-:W-:Y:S03]  /*3790*/  QGMMA.64x256x32.F32.E5M2.E5M2 R24, gdesc[UR8], R24, gsb0 ;  /* 0x03e00000081879f3 */ /* 0x000fe60008003818 */
[----:B------:R-:W-:Y:S02]  /*37a0*/  WARPGROUP.DEPBAR.LE gsb0, 0x1 ;  /* 0x00008000000079c5 */ /* 0x000fe40000010100 */
[----:B------:R-:W-:Y:S05]  /*37b0*/  @!P0 BRA `(.L_x_31) ;  /* 0x0000000c00708947 */ /* 0x000fea0003800000 */
[----:B------:R-:W-:Y:S02]  /*37c0*/  WARPGROUP.DEPBAR.LE gsb0, 0x0 ;  /* 0x00008000000079c5 */ /* 0x000fe40000010000 */
[----:B-----5:R-:W-:-:S01]  /*37d0*/  FADD R227, R25, R227 ;  /* 0x000000e319e37221 */ /* 0x020fc20000000000 */
[----:B------:R-:W-:Y:S01]  /*37e0*/  FADD R226, R26, R226 ;  /* 0x000000e21ae27221 */ /* 0x000fe20000000000 */
[----:B------:R-:W-:-:S01]  /*37f0*/  FADD R225, R27, R225 ;  /* 0x000000e11be17221 */ /* 0x000fc20000000000 */
[----:B------:R-:W-:Y:S01]  /*3800*/  FADD R224, R28, R224 ;  /* 0x000000e01ce07221 */ /* 0x000fe20000000000 */
[----:B------:R-:W-:-:S01]  /*3810*/  FADD R223, R29, R223 ;  /* 0x000000df1ddf7221 */ /* 0x000fc20000000000 */
[----:B------:R2:W-:Y:S01]  /*3820*/  STL [R1+0xa0], R227 ;  /* 0x0000a0e301007387 */ /* 0x0005e20000100800 */
[----:B------:R-:W-:-:S01]  /*3830*/  FADD R222, R30, R222 ;  /* 0x000000de1ede7221 */ /* 0x000fc20000000000 */
[----:B------:R-:W-:Y:S01]  /*3840*/  FADD R221, R31, R221 ;  /* 0x000000dd1fdd7221 */ /* 0x000fe20000000000 */
[----:B------:R-:W-:-:S01]  /*3850*/  FADD R220, R32, R220 ;  /* 0x000000dc20dc7221 */ /* 0x000fc20000000000 */
[----:B------:R-:W-:Y:S01]  /*3860*/  FADD R219, R33, R219 ;  /* 0x000000db21db7221 */ /* 0x000fe20000000000 */
[----:B------:R-:W-:-:S01]  /*3870*/  FADD R218, R34, R218 ;  /* 0x000000da22da7221 */ /* 0x000fc20000000000 */
[----:B------:R-:W-:Y:S01]  /*3880*/  FADD R217, R35, R217 ;  /* 0x000000d923d97221 */ /* 0x000fe20000000000 */
[----:B------:R-:W-:-:S01]  /*3890*/  FADD R216, R36, R216 ;  /* 0x000000d824d87221 */ /* 0x000fc20000000000 */
[----:B------:R-:W-:Y:S01]  /*38a0*/  FADD R215, R37, R215 ;  /* 0x000000d725d77221 */ /* 0x000fe20000000000 */
[----:B------:R-:W-:-:S01]  /*38b0*/  FADD R214, R38, R214 ;  /* 0x000000d626d67221 */ /* 0x000fc20000000000 */
[----:B--2---:R-:W2:Y:S01]  /*38c0*/  LDL.LU R227, [R1+0x28] ;  /* 0x0000280001e37983 */ /* 0x004ea20000300800 */
[----:B------:R-:W-:-:S01]  /*38d0*/  FADD R213, R39, R213 ;  /* 0x000000d527d57221 */ /* 0x000fc20000000000 */
[----:B------:R-:W-:Y:S01]  /*38e0*/  FADD R212, R40, R212 ;  /* 0x000000d428d47221 */ /* 0x000fe20000000000 */
[----:B------:R-:W-:-:S01]  /*38f0*/  FADD R211, R41, R211 ;  /* 0x000000d329d37221 */ /* 0x000fc20000000000 */
[----:B------:R3:W-:Y:S01]  /*3900*/  STL [R1+0xa4], R226 ;  /* 0x0000a4e201007387 */ /* 0x0007e20000100800 */
[----:B------:R-:W-:-:S03]  /*3910*/  FADD R228, R24, R228 ;  /* 0x000000e418e47221 */ /* 0x000fc60000000000 */
[----:B---3--:R-:W3:Y:S04]  /*3920*/  LDL.LU R226, [R1+0x24] ;  /* 0x0000240001e27983 */ /* 0x008ee80000300800 */
[----:B------:R4:W-:Y:S04]  /*3930*/  STL [R1+0xa8], R225 ;  /* 0x0000a8e101007387 */ /* 0x0009e80000100800 */
[----:B----4-:R-:W4:Y:S04]  /*3940*/  LDL.LU R225, [R1+0x20] ;  /* 0x0000200001e17983 */ /* 0x010f280000300800 */
[----:B------:R0:W-:Y:S04]  /*3950*/  STL [R1+0xac], R224 ;  /* 0x0000ace001007387 */ /* 0x0001e80000100800 */
[----:B0-----:R-:W4:Y:S04]  /*3960*/  LDL.LU R224, [R1+0x1c] ;  /* 0x00001c0001e07983 */ /* 0x001f280000300800 */
        /* <DEDUP_REMOVED lines=13> */
[----:B0-----:R-:W4:Y:S04]  /*3a40*/  LDL.LU R217, [R1] ;  /* 0x0000000001d97983 */ /* 0x001f280000300800 */
[----:B------:R-:W-:Y:S04]  /*3a50*/  STL [R1+0xcc], R216 ;  /* 0x0000ccd801007387 */ /* 0x000fe80000100800 */
[----:B------:R-:W-:Y:S04]  /*3a60*/  STL [R1+0xd0], R215 ;  /* 0x0000d0d701007387 */ /* 0x000fe80000100800 */
[----:B------:R-:W-:Y:S04]  /*3a70*/  STL [R1+0xd4], R214 ;  /* 0x0000d4d601007387 */ /* 0x000fe80000100800 */
[----:B------:R-:W-:Y:S04]  /*3a80*/  STL [R1+0xd8], R213 ;  /* 0x0000d8d501007387 */ /* 0x000fe80000100800 */
[----:B------:R-:W-:Y:S04]  /*3a90*/  STL [R1+0xdc], R212 ;  /* 0x0000dcd401007387 */ /* 0x000fe80000100800 */
[----:B------:R0:W-:Y:S01]  /*3aa0*/  STL [R1+0xe0], R211 ;  /* 0x0000e0d301007387 */ /* 0x0001e20000100800 */
[----:B--2---:R-:W-:-:S01]  /*3ab0*/  FADD R227, R134, R227 ;  /* 0x000000e386e37221 */ /* 0x004fc20000000000 */
[----:B---3--:R-:W-:Y:S01]  /*3ac0*/  FADD R226, R133, R226 ;  /* 0x000000e285e27221 */ /* 0x008fe20000000000 */
[----:B----4-:R-:W-:-:S01]  /*3ad0*/  FADD R225, R132, R225 ;  /* 0x000000e184e17221 */ /* 0x010fc20000000000 */
[----:B------:R-:W-:Y:S01]  /*3ae0*/  FADD R224, R131, R224 ;  /* 0x000000e083e07221 */ /* 0x000fe20000000000 */
[----:B------:R-:W-:-:S01]  /*3af0*/  FADD R223, R130, R223 ;  /* 0x000000df82df7221 */ /* 0x000fc20000000000 */
[----:B------:R-:W-:Y:S01]  /*3b00*/  FADD R222, R129, R222 ;  /* 0x000000de81de7221 */ /* 0x000fe20000000000 */
[----:B------:R-:W-:-:S01]  /*3b10*/  FADD R221, R128, R221 ;  /* 0x000000dd80dd7221 */ /* 0x000fc20000000000 */
[----:B------:R-:W-:Y:S01]  /*3b20*/  FADD R220, R127, R220 ;  /* 0x000000dc7fdc7221 */ /* 0x000fe20000000000 */
[----:B------:R-:W-:-:S01]  /*3b30*/  FADD R219, R126, R219 ;  /* 0x000000db7edb7221 */ /* 0x000fc20000000000 */
[----:B------:R-:W-:Y:S01]  /*3b40*/  FADD R218, R125, R218 ;  /* 0x000000da7dda7221 */ /* 0x000fe20000000000 */
[----:B------:R-:W-:-:S05]  /*3b50*/  FADD R217, R124, R217 ;  /* 0x000000d97cd97221 */ /* 0x000fca0000000000 */
[----:B------:R2:W-:Y:S04]  /*3b60*/  STL [R1], R217 ;  /* 0x000000d901007387 */ /* 0x0005e80000100800 */
[----:B------:R3:W-:Y:S04]  /*3b70*/  STL [R1+0x4], R218 ;  /* 0x000004da01007387 */ /* 0x0007e80000100800 */
[----:B------:R4:W-:Y:S04]  /*3b80*/  STL [R1+0x8], R219 ;  /* 0x000008db01007387 */ /* 0x0009e80000100800 */
[----:B------:R1:W-:Y:S04]  /*3b90*/  STL [R1+0xc], R220 ;  /* 0x00000cdc01007387 */ /* 0x0003e80000100800 */
[----:B------:R1:W-:Y:S04]  /*3ba0*/  STL [R1+0x10], R221 ;  /* 0x000010dd01007387 */ /* 0x0003e80000100800 */
[----:B------:R1:W-:Y:S04]  /*3bb0*/  STL [R1+0x14], R222 ;  /* 0x000014de01007387 */ /* 0x0003e80000100800 */
[----:B------:R1:W-:Y:S04]  /*3bc0*/  STL [R1+0x18], R223 ;  /* 0x000018df01007387 */ /* 0x0003e80000100800 */
[----:B------:R1:W-:Y:S04]  /*3bd0*/  STL [R1+0x1c], R224 ;  /* 0x00001ce001007387 */ /* 0x0003e80000100800 */
[----:B0-----:R-:W4:Y:S04]  /*3be0*/  LDL.LU R211, [R1+0x2c] ;  /* 0x00002c0001d37983 */ /* 0x001f280000300800 */
[----:B------:R0:W-:Y:S04]  /*3bf0*/  STL [R1+0x20], R225 ;  /* 0x000020e101007387 */ /* 0x0001e80000100800 */
[----:B------:R-:W4:Y:S04]  /*3c00*/  LDL.LU R212, [R1+0x30] ;  /* 0x0000300001d47983 */ /* 0x000f280000300800 */
[----:B------:R0:W-:Y:S04]  /*3c10*/  STL [R1+0x24], R226 ;  /* 0x000024e201007387 */ /* 0x0001e80000100800 */
[----:B------:R-:W4:Y:S04]  /*3c20*/  LDL.LU R213, [R1+0x34] ;  /* 0x0000340001d57983 */ /* 0x000f280000300800 */
[----:B------:R0:W-:Y:S04]  /*3c30*/  STL [R1+0x28], R227 ;  /* 0x000028e301007387 */ /* 0x0001e80000100800 */
[----:B------:R-:W4:Y:S04]  /*3c40*/  LDL.LU R214, [R1+0x38] ;  /* 0x0000380001d67983 */ /* 0x000f280000300800 */
[----:B------:R-:W4:Y:S04]  /*3c50*/  LDL.LU R215, [R1+0x3c] ;  /* 0x00003c0001d77983 */ /* 0x000f280000300800 */
[----:B------:R-:W4:Y:S04]  /*3c60*/  LDL.LU R216, [R1+0x40] ;  /* 0x0000400001d87983 */ /* 0x000f280000300800 */
[----:B--2---:R-:W2:Y:S04]  /*3c70*/  LDL.LU R217, [R1+0x44] ;  /* 0x0000440001d97983 */ /* 0x004ea80000300800 */
[----:B---3--:R-:W3:Y:S04]  /*3c80*/  LDL.LU R218, [R1+0x48] ;  /* 0x0000480001da7983 */ /* 0x008ee80000300800 */
[----:B----4-:R-:W4:Y:S04]  /*3c90*/  LDL.LU R219, [R1+0x4c] ;  /* 0x00004c0001db7983 */ /* 0x010f280000300800 */
[----:B-1----:R-:W4:Y:S04]  /*3ca0*/  LDL.LU R220, [R1+0x50] ;  /* 0x0000500001dc7983 */ /* 0x002f280000300800 */
[----:B------:R-:W4:Y:S04]  /*3cb0*/  LDL.LU R221, [R1+0x54] ;  /* 0x0000540001dd7983 */ /* 0x000f280000300800 */
[----:B------:R-:W4:Y:S04]  /*3cc0*/  LDL.LU R222, [R1+0x58] ;  /* 0x0000580001de7983 */ /* 0x000f280000300800 */
[----:B------:R-:W4:Y:S04]  /*3cd0*/  LDL.LU R223, [R1+0x5c] ;  /* 0x00005c0001df7983 */ /* 0x000f280000300800 */
[----:B------:R-:W4:Y:S04]  /*3ce0*/  LDL.LU R224, [R1+0x60] ;  /* 0x0000600001e07983 */ /* 0x000f280000300800 */
[----:B0-----:R-:W4:Y:S04]  /*3cf0*/  LDL.LU R225, [R1+0x64] ;  /* 0x0000640001e17983 */ /* 0x001f280000300800 */
[----:B------:R-:W4:Y:S04]  /*3d00*/  LDL.LU R226, [R1+0x68] ;  /* 0x0000680001e27983 */ /* 0x000f280000300800 */
[----:B------:R-:W4:Y:S01]  /*3d10*/  LDL.LU R227, [R1+0x6c] ;  /* 0x00006c0001e37983 */ /* 0x000f220000300800 */
[----:B------:R-:W-:-:S05]  /*3d20*/  FADD R211, R135, R211 ;  /* 0x000000d387d37221 */ /* 0x000fca0000000000 */
[----:B------:R0:W-:Y:S01]  /*3d30*/  STL [R1+0x2c], R211 ;  /* 0x00002cd301007387 */ /* 0x0001e20000100800 */
[----:B------:R-:W-:-:S03]  /*3d40*/  FADD R212, R136, R212 ;  /* 0x000000d488d47221 */ /* 0x000fc60000000000 */
[----:B0-----:R0:W5:Y:S01]  /*3d50*/  LDL.LU R211, [R1+0xe0] ;  /* 0x0000e00001d37983 */ /* 0x0011620000300800 */
[----:B------:R-:W-:-:S03]  /*3d60*/  FADD R213, R137, R213 ;  /* 0x000000d589d57221 */ /* 0x000fc60000000000 */
[----:B------:R1:W-:Y:S01]  /*3d70*/  STL [R1+0x30], R212 ;  /* 0x000030d401007387 */ /* 0x0003e20000100800 */
[----:B------:R-:W-:-:S01]  /*3d80*/  FADD R214, R138, R214 ;  /* 0x000000d68ad67221 */ /* 0x000fc20000000000 */
[----:B------:R-:W-:Y:S02]  /*3d90*/  FADD R215, R139, R215 ;  /* 0x000000d78bd77221 */ /* 0x000fe40000000000 */
[----:B-1----:R0:W5:Y:S01]  /*3da0*/  LDL.LU R212, [R1+0xdc] ;  /* 0x0000dc0001d47983 */ /* 0x0021620000300800 */
[----:B------:R-:W-:-:S03]  /*3db0*/  FADD R216, R140, R216 ;  /* 0x000000d88cd87221 */ /* 0x000fc60000000000 */
[----:B------:R1:W-:Y:S01]  /*3dc0*/  STL [R1+0x34], R213 ;  /* 0x000034d501007387 */ /* 0x0003e20000100800 */
[----:B--2---:R-:W-:-:S03]  /*3dd0*/  FADD R217, R141, R217 ;  /* 0x000000d98dd97221 */ /* 0x004fc60000000000 */
[----:B-1----:R0:W5:Y:S01]  /*3de0*/  LDL.LU R213, [R1+0xd8] ;  /* 0x0000d80001d57983 */ /* 0x0021620000300800 */
[----:B---3--:R-:W-:-:S03]  /*3df0*/  FADD R218, R142, R218 ;  /* 0x000000da8eda7221 */ /* 0x008fc60000000000 */
[----:B------:R1:W-:Y:S01]  /*3e00*/  STL [R1+0x38], R214 ;  /* 0x000038d601007387 */ /* 0x0003e20000100800 */
[----:B----4-:R-:W-:-:S01]  /*3e10*/  FADD R219, R143, R219 ;  /* 0x000000db8fdb7221 */ /* 0x010fc20000000000 */
[----:B------:R-:W-:Y:S02]  /*3e20*/  FADD R220, R144, R220 ;  /* 0x000000dc90dc7221 */ /* 0x000fe40000000000 */
[----:B-1----:R0:W5:Y:S04]  /*3e30*/  LDL.LU R214, [R1+0xd4] ;  /* 0x0000d40001d67983 */ /* 0x0021680000300800 */
[----:B------:R1:W-:Y:S01]  /*3e40*/  STL [R1+0x3c], R215 ;  /* 0x00003cd701007387 */ /* 0x0003e20000100800 */
[----:B------:R-:W-:-:S01]  /*3e50*/  FADD R221, R145, R221 ;  /* 0x000000dd91dd7221 */ /* 0x000fc20000000000 */
[----:B------:R-:W-:-:S02]  /*3e60*/  FADD R222, R146, R222 ;  /* 0x000000de92de7221 */ /* 0x000fc40000000000 */
[----:B-1----:R0:W5:Y:S04]  /*3e70*/  LDL.LU R215, [R1+0xd0] ;  /* 0x0000d00001d77983 */ /* 0x0021680000300800 */
[----:B------:R1:W-:Y:S01]  /*3e80*/  STL [R1+0x40], R216 ;  /* 0x000040d801007387 */ /* 0x0003e20000100800 */
[----:B------:R-:W-:-:S03]  /*3e90*/  FADD R223, R147, R223 ;  /* 0x000000df93df7221 */ /* 0x000fc60000000000 */
        /* <DEDUP_REMOVED lines=13> */
[----:B------:R1:W-:Y:S04]  /*3f70*/  STL [R1+0x54], R221 ;  /* 0x000054dd01007387 */ /* 0x0003e80000100800 */
        /* <DEDUP_REMOVED lines=12> */
[----:B-1----:R0:W5:Y:S01]  /*4040*/  LDL.LU R227, [R1+0xa0] ;  /* 0x0000a00001e37983 */ /* 0x0021620000300800 */
        /* <DEDUP_REMOVED lines=82> */
[----:B0-----:R-:W-:-:S06]  /*4570*/  UMOV UR6, URZ ;  /* 0x0000003f00067c82 */ /* 0x001fcc0008000000 */
.L_x_31:
[----:B------:R-:W-:Y:S05]  /*4580*/  @!P1 BRA `(.L_x_32) ;  /* 0x0000000000049947 */ /* 0x000fea0003800000 */
[----:B------:R-:W-:Y:S01]  /*4590*/  BPT.TRAP 0x1 ;  /* 0x000000040000795c */ /* 0x000fe20000300000 */
.L_x_32:
[----:B------:R2:W-:Y:S04]  /*45a0*/  STL [R1+0xa4], R2 ;  /* 0x0000a40201007387 */ /* 0x0005e80000100800 */
[----:B--2---:R-:W2:Y:S04]  /*45b0*/  LDL R2, [R1+0x70] ;  /* 0x0000700001027983 */ /* 0x004ea80000100800 */
[----:B-----5:R3:W-:Y:S04]  /*45c0*/  STL [R1+0xa0], R0 ;  /* 0x0000a00001007387 */ /* 0x0207e80000100800 */
[----:B---3--:R-:W3:Y:S01]  /*45d0*/  LDL R0, [R1+0x78] ;  /* 0x0000780001007983 */ /* 0x008ee20000100800 */
[----:B-1----:R-:W-:Y:S01]  /*45e0*/  IMAD.U32 R229, RZ, RZ, UR33 ;  /* 0x00000021ffe57e24 */ /* 0x002fe2000f8e00ff */
[----:B--2---:R-:W-:-:S02]  /*45f0*/  ISETP.NE.AND P0, PT, R2, RZ, PT ;  /* 0x000000ff0200720c */ /* 0x004fc40003f05270 */
[----:B------:R1:W5:Y:S11]  /*4600*/  LDL.LU R2, [R1+0xa4] ;  /* 0x0000a40001027983 */ /* 0x0003760000300800 */
[----:B------:R-:W-:-:S05]  /*4610*/  @P0 LEA R229, R229, UR22, 0x3 ;  /* 0x00000016e5e50c11 */ /* 0x000fca000f8e18ff */
[----:B------:R-:W-:-:S05]  /*4620*/  @P0 VIADD R229, R229, 0x18 ;  /* 0x00000018e5e50836 */ /* 0x000fca0000000000 */
[----:B---3--:R-:W-:Y:S02]  /*4630*/  @P0 PRMT R229, R0, 0x654, R229 ;  /* 0x0000065400e50816 */ /* 0x008fe400000000e5 */
[----:B------:R1:W5:Y:S01]  /*4640*/  LDL.LU R0, [R1+0xa0] ;  /* 0x0000a00001007983 */ /* 0x0003620000300800 */
[----:B------:R-:W-:Y:S01]  /*4650*/  UISETP.GT.U32.AND UP0, UPT, UR15, 0x1, UPT ;  /* 0x000000010f00788c */ /* 0x000fe2000bf04070 */
[----:B------:R1:W-:Y:S05]  /*4660*/  @P0 SYNCS.ARRIVE.TRANS64.RED.A1T0 RZ, [R229+URZ], RZ ;  /* 0x000000ffe5ff09a7 */ /* 0x0003ea000810043f */
[----:B------:R-:W-:-:S13]  /*4670*/  PLOP3.LUT P0, PT, PT, PT, UP0, 0x80, 0x0 ;  /* 0x000000000000781c */ /* 0x000fda0003f0f008 */
[----:B-1----:R-:W-:Y:S05]  /*4680*/  @P0 BRA `(.L_x_33) ;  /* 0x0000000000040947 */ /* 0x002fea0003800000 */
[----:B------:R-:W-:Y:S01]  /*4690*/  BPT.TRAP 0x1 ;  /* 0x000000040000795c */ /* 0x000fe20000300000 */
.L_x_33:
[----:B------:R-:W-:Y:S02]  /*46a0*/  UISETP.GT.AND UP2, UPT, UR25, 0x1, UPT ;  /* 0x000000011900788c */ /* 0x000fe4000bf44270 */
[----:B------:R-:W-:Y:S02]  /*46b0*/  UIADD3 UR23, UR23, 0x1, URZ ;  /* 0x0000000117177890 */ /* 0x000fe4000fffe03f */
[----:B------:R-:W-:Y:S02]  /*46c0*/  UIADD3 UR33, UR33, 0x1, URZ ;  /* 0x0000000121217890 */ /* 0x000fe4000fffe03f */
[----:B------:R-:W-:Y:S01]  /*46d0*/  PLOP3.LUT P0, PT, PT, PT, UP2, 0x80, 0x0 ;  /* 0x000000000000781c */ /* 0x000fe20003f0f028 */
[----:B------:R-:W-:Y:S02]  /*46e0*/  UISETP.NE.AND UP0, UPT, UR23, 0x3, UPT ;  /* 0x000000031700788c */ /* 0x000fe4000bf05270 */
[----:B------:R-:W-:Y:S02]  /*46f0*/  UIADD3 UR9, UR25, -0x1, URZ ;  /* 0xffffffff19097890 */ /* 0x000fe4000fffe03f */
[----:B------:R-:W-:-:S02]  /*4700*/  USEL UR8, URZ, 0x1, UP0 ;  /* 0x000000013f087887 */ /* 0x000fc40008000000 */
[----:B------:R-:W-:Y:S02]  /*4710*/  UISETP.NE.AND UP1, UPT, UR33, 0x3, UPT ;  /* 0x000000032100788c */ /* 0x000fe4000bf25270 */
[----:B------:R-:W-:Y:S02]  /*4720*/  ULOP3.LUT UR24, UR24, UR8, URZ, 0x3c, !UPT ;  /* 0x0000000818187292 */ /* 0x000fe4000f8e3c3f */
[----:B------:R-:W-:Y:S02]  /*4730*/  USEL UR23, UR23, URZ, UP0 ;  /* 0x0000003f17177287 */ /* 0x000fe40008000000 */
[----:B------:R-:W-:Y:S01]  /*4740*/  USEL UR33, UR33, URZ, UP1 ;  /* 0x0000003f21217287 */ /* 0x000fe20008800000 */
[----:B------:R-:W-:Y:S01]  /*4750*/  UMOV UR8, 0x1 ;  /* 0x0000000100087882 */ /* 0x000fe20000000000 */
[----:B------:R-:W-:Y:S01]  /*4760*/  UMOV UR25, UR9 ;  /* 0x0000000900197c82 */ /* 0x000fe20008000000 */
[----:B------:R-:W-:Y:S09]  /*4770*/  @P0 BRA `(.L_x_34) ;  /* 0xffffffec00300947 */ /* 0x000ff2000383ffff */
.L_x_26:
[----:B------:R-:W-:-:S04]  /*4780*/  UISETP.NE.AND UP0, UPT, UR6, URZ, UPT ;  /* 0x0000003f0600728c */ /* 0x000fc8000bf05270 */
[----:B------:R-:W-:-:S06]  /*4790*/  USEL UR6, URZ, 0x1, !UP0 ;  /* 0x000000013f067887 */ /* 0x000fcc000c000000 */
[----:B------:R-:W-:-:S13]  /*47a0*/  ISETP.NE.AND P0, PT, RZ, UR6, PT ;  /* 0x00000006ff007c0c */ /* 0x000fda000bf05270 */
[----:B------:R-:W-:Y:S05]  /*47b0*/  @!P0 BRA `(.L_x_35) ;  /* 0x0000000c00c48947 */ /* 0x000fea0003800000 */
[----:B------:R-:W-:Y:S02]  /*47c0*/  WARPGROUP.DEPBAR.LE gsb0, 0x0 ;  /* 0x00008000000079c5 */ /* 0x000fe40000010000 */
[----:B-----5:R-:W-:Y:S01]  /*47d0*/  FADD R227, R25, R227 ;  /* 0x000000e319e37221 */ /* 0x020fe20000000000 */
[----:B------:R-:W-:-:S04]  /*47e0*/  FADD R228, R24, R228 ;  /* 0x000000e418e47221 */ /* 0x000fc80000000000 */
[----:B------:R1:W-:Y:S04]  /*47f0*/  STL [R1+0xa0], R227 ;  /* 0x0000a0e301007387 */ /* 0x0003e80000100800 */
[----:B-1----:R-:W2:Y:S04]  /*4800*/  LDL.LU R227, [R1+0x6c] ;  /* 0x00006c0001e37983 */ /* 0x002ea80000300800 */
[----:B--2---:R1:W-:Y:S04]  /*4810*/  STL [R1+0xa4], R227 ;  /* 0x0000a4e301007387 */ /* 0x0043e80000100800 */
        /* <DEDUP_REMOVED lines=52> */
[----:B-1----:R-:W2:Y:S01]  /*4b60*/  LDL.LU R227, [R1] ;  /* 0x0000000001e37983 */ /* 0x002ea20000300800 */
[----:B------:R-:W-:Y:S01]  /*4b70*/  FADD R226, R26, R226 ;  /* 0x000000e21ae27221 */ /* 0x000fe20000000000 */
        /* <DEDUP_REMOVED lines=97> */
[----:B--2---:R-:W-:-:S05]  /*5190*/  FADD R227, R124, R227 ;  /* 0x000000e37ce37221 */ /* 0x004fca0000000000 */
[----:B------:R1:W-:Y:S04]  /*51a0*/  STL [R1], R227 ;  /* 0x000000e301007387 */ /* 0x0003e80000100800 */
[----:B-1----:R-:W2:Y:S02]  /*51b0*/  LDL.LU R227, [R1+0x10c] ;  /* 0x00010c0001e37983 */ /* 0x002ea40000300800 */
[----:B--2---:R-:W-:-:S05]  /*51c0*/  FADD R227, R125, R227 ;  /* 0x000000e37de37221 */ /* 0x004fca0000000000 */
[----:B------:R1:W-:Y:S04]  /*51d0*/  STL [R1+0x4], R227 ;  /* 0x000004e301007387 */ /* 0x0003e80000100800 */
        /* <DEDUP_REMOVED lines=78> */
[----:B-1----:R1:W5:Y:S02]  /*56c0*/  LDL.LU R227, [R1+0xa0] ;  /* 0x0000a00001e37983 */ /* 0x0023640000300800 */
.L_x_35:
[----:B------:R-:W-:-:S04]  /*56d0*/  IMAD.U32 R229, RZ, RZ, UR26 ;  /* 0x0000001affe57e24 */ /* 0x000fc8000f8e00ff */
[----:B------:R2:W-:Y:S01]  /*56e0*/  SYNCS.ARRIVE.TRANS64.A1T0 RZ, [R229+UR28], RZ ;  /* 0x000000ffe5ff79a7 */ /* 0x0005e2000810001c */
[----:B------:R-:W-:Y:S02]  /*56f0*/  WARPGROUP.DEPBAR.LE gsb0, 0x0 ;  /* 0x00008000000079c5 */ /* 0x000fe40000010000 */
[----:B------:R-:W3:Y:S02]  /*5700*/  LDC R24, c[0x0][0x28c] ;  /* 0x0000a300ff187b82 */ /* 0x000ee40000000800 */
[----:B---3--:R-:W-:-:S13]  /*5710*/  ISETP.GE.AND P0, PT, R24, 0x1, PT ;  /* 0x000000011800780c */ /* 0x008fda0003f06270 */
[----:B--2---:R-:W-:Y:S05]  /*5720*/  @!P0 BRA `(.L_x_36) ;  /* 0x0000000000688947 */ /* 0x004fea0003800000 */
[----:B------:R-:W-:-:S06]  /*5730*/  UISETP.NE.AND UP0, UPT, UR30, 0x3, UPT ;  /* 0x000000031e00788c */ /* 0x000fcc000bf05270 */
[----:B------:R-:W-:-:S13]  /*5740*/  PLOP3.LUT P0, PT, PT, PT, UP0, 0x80, 0x0 ;  /* 0x000000000000781c */ /* 0x000fda0003f0f008 */
[----:B------:R-:W-:Y:S05]  /*5750*/  @!P0 BRA `(.L_x_37) ;  /* 0x0000000000048947 */ /* 0x000fea0003800000 */
[----:B------:R-:W-:Y:S01]  /*5760*/  BPT.TRAP 0x1 ;  /* 0x000000040000795c */ /* 0x000fe20000300000 */
.L_x_37:
[----:B-----5:R2:W-:Y:S04]  /*5770*/  STL [R1+0xa4], R2 ;  /* 0x0000a40201007387 */ /* 0x0205e80000100800 */
[----:B--2---:R-:W2:Y:S04]  /*5780*/  LDL R2, [R1+0x70] ;  /* 0x0000700001027983 */ /* 0x004ea80000100800 */
[----:B------:R3:W-:Y:S04]  /*5790*/  STL [R1+0xa0], R0 ;  /* 0x0000a00001007387 */ /* 0x0007e80000100800 */
[----:B---3--:R-:W3:Y:S01]  /*57a0*/  LDL R0, [R1+0x78] ;  /* 0x0000780001007983 */ /* 0x008ee20000100800 */
[----:B--2---:R-:W-:-:S03]  /*57b0*/  ISETP.NE.AND P0, PT, R2, RZ, PT ;  /* 0x000000ff0200720c */ /* 0x004fc60003f05270 */
[----:B------:R2:W5:Y:S10]  /*57c0*/  LDL.LU R2, [R1+0xa4] ;  /* 0x0000a40001027983 */ /* 0x0005740000300800 */
[----:B------:R-:W-:-:S05]  /*57d0*/  VOTEU.ANY UP0, P0 ;  /* 0x00000000003f7886 */ /* 0x000fca0000000100 */
[----:B------:R-:W-:-:S06]  /*57e0*/  @UP0 UIADD3 UR6, UR19, UR5, URZ ;  /* 0x0000000513060290 */ /* 0x000fcc000fffe03f */
[----:B------:R-:W-:Y:S02]  /*57f0*/  IMAD.U32 R24, RZ, RZ, UR6 ;  /* 0x00000006ff187e24 */ /* 0x000fe4000f8e00ff */
[----:B------:R-:W-:Y:S02]  /*5800*/  IMAD.U32 R27, RZ, RZ, UR6 ;  /* 0x00000006ff1b7e24 */ /* 0x000fe4000f8e00ff */
[----:B------:R-:W-:-:S05]  /*5810*/  @P0 IMAD.WIDE.U32 R24, R24, -0x55555555, RZ ;  /* 0xaaaaaaab18180825 */ /* 0x000fca00078e00ff */
[----:B------:R-:W-:-:S05]  /*5820*/  @P0 SHF.R.U32.HI R24, RZ, 0x1, R25 ;  /* 0x00000001ff180819 */ /* 0x000fca0000011619 */
[----:B------:R-:W-:-:S05]  /*5830*/  @P0 IMAD R24, R24, -0x3, R27 ;  /* 0xfffffffd18180824 */ /* 0x000fca00078e021b */
[----:B------:R-:W-:-:S05]  /*5840*/  @P0 LEA R24, R24, UR22, 0x3 ;  /* 0x0000001618180c11 */ /* 0x000fca000f8e18ff */
[----:B------:R-:W-:-:S05]  /*5850*/  @P0 VIADD R24, R24, 0x18 ;  /* 0x0000001818180836 */ /* 0x000fca0000000000 */
[----:B---3--:R-:W-:Y:S02]  /*5860*/  @P0 PRMT R24, R0, 0x654, R24 ;  /* 0x0000065400180816 */ /* 0x008fe40000000018 */
[----:B------:R2:W5:Y:S01]  /*5870*/  LDL.LU R0, [R1+0xa0] ;  /* 0x0000a00001007983 */ /* 0x0005620000300800 */
[----:B------:R-:W-:Y:S01]  /*5880*/  UISETP.GT.U32.AND UP0, UPT, UR15, 0x1, UPT ;  /* 0x000000010f00788c */ /* 0x000fe2000bf04070 */
[----:B------:R2:W-:Y:S05]  /*5890*/  @P0 SYNCS.ARRIVE.TRANS64.RED.A1T0 RZ, [R24+URZ], RZ ;  /* 0x000000ff18ff09a7 */ /* 0x0005ea000810043f */
[----:B------:R-:W-:-:S13]  /*58a0*/  PLOP3.LUT P0, PT, PT, PT, UP0, 0x80, 0x0 ;  /* 0x000000000000781c */ /* 0x000fda0003f0f008 */
[----:B--2---:R-:W-:Y:S05]  /*58b0*/  @P0 BRA `(.L_x_36) ;  /* 0x0000000000040947 */ /* 0x004fea0003800000 */
[----:B------:R-:W-:Y:S01]  /*58c0*/  BPT.TRAP 0x1 ;  /* 0x000000040000795c */ /* 0x000fe20000300000 */
.L_x_36:
[----:B-----5:R2:W-:Y:S01]  /*58d0*/  STL [R1+0xa0], R0 ;  /* 0x0000a00001007387 */ /* 0x0205e20000100800 */
[----:B------:R-:W-:Y:S01]  /*58e0*/  IMAD.U32 R24, RZ, RZ, UR27 ;  /* 0x0000001bff187e24 */ /* 0x000fe2000f8e00ff */
[----:B------:R-:W-:Y:S01]  /*58f0*/  UIADD3 UR5, UR29, UR5, URZ ;  /* 0x000000051d057290 */ /* 0x000fe2000fffe03f */
[----:B------:R-:W3:Y:S01]  /*5900*/  LDC R35, c[0x0][0x288] ;  /* 0x0000a200ff237b82 */ /* 0x000ee20000000800 */
[----:B--2---:R-:W2:Y:S02]  /*5910*/  LDL R0, [R1+0x8c] ;  /* 0x00008c0001007983 */ /* 0x004ea40000100800 */
[----:B------:R-:W-:Y:S01]  /*5920*/  SHF.L.U32 R24, R24, 0x1f, RZ ;  /* 0x0000001f18187819 */ /* 0x000fe200000006ff */
[----:B------:R-:W-:Y:S02]  /*5930*/  UISETP.GT.U32.AND UP0, UPT, UR5, 0x2, UPT ;  /* 0x000000020500788c */ /* 0x000fe4000bf04070 */
[----:B------:R-:W-:Y:S01]  /*5940*/  UISETP.GE.U32.AND UP1, UPT, UR29, 0x3, UPT ;  /* 0x000000031d00788c */ /* 0x000fe2000bf26070 */
[----:B------:R-:W4:Y:S01]  /*5950*/  SYNCS.PHASECHK.TRANS64.TRYWAIT P0, [UR18+0x8], R24 ;  /* 0x00000818ff0075a7 */ /* 0x000f220008000152 */
[----:B------:R-:W-:-:S02]  /*5960*/  UISETP.LT.U32.AND UP0, UPT, UR29, 0x3, UP0 ;  /* 0x000000031d00788c */ /* 0x000fc40008701070 */
[----:B------:R-:W-:Y:S02]  /*5970*/  UIMAD.WIDE.U32 UR6, UR5, -0x55555555, URZ ;  /* 0xaaaaaaab050678a5 */ /* 0x000fe4000f8e003f */
[----:B------:R-:W-:Y:S02]  /*5980*/  USEL UR8, URZ, 0x1, !UP0 ;  /* 0x000000013f087887 */ /* 0x000fe4000c000000 */
[----:B------:R-:W-:Y:S01]  /*5990*/  USHF.R.U32.HI UR6, URZ, 0x1, UR7 ;  /* 0x000000013f067899 */ /* 0x000fe20008011607 */
[----:B--2---:R-:W-:Y:S02]  /*59a0*/  IMAD.SHL.U32 R32, R0, 0x2, RZ ;  /* 0x0000000200207824 */ /* 0x004fe400078e00ff */
[----:B------:R2:W5:Y:S01]  /*59b0*/  LDL.LU R0, [R1+0xa0] ;  /* 0x0000a00001007983 */ /* 0x0005620000300800 */
[----:B------:R-:W-:Y:S02]  /*59c0*/  ULOP3.LUT UR4, UR4, UR8, URZ, 0x3c, !UPT ;  /* 0x0000000804047292 */ /* 0x000fe4000f8e3c3f */
[----:B------:R-:W-:Y:S01]  /*59d0*/  UIMAD UR5, UR6, -0x3, UR5 ;  /* 0xfffffffd060578a4 */ /* 0x000fe2000f8e0205 */
[----:B------:R-:W-:Y:S01]  /*59e0*/  SHF.R.S32.HI R33, RZ, 0x1f, R32 ;  /* 0x0000001fff217819 */ /* 0x000fe20000011420 */
[----:B------:R-:W-:Y:S01]  /*59f0*/  @UP1 ULOP3.LUT UR4, UR4, 0x1, UR6, 0x78, !UPT ;  /* 0x0000000104041892 */ /* 0x000fe2000f8e7806 */
[----:B---34-:R-:W-:Y:S11]  /*5a00*/  @!P0 BRA `(.L_x_38) ;  /* 0x000000a800b08947 */ /* 0x018ff60003800000 */
.L_x_323:
[----:B------:R4:W-:Y:S01]  /*5a10*/  STL [R1+0xa8], R3 ;  /* 0x0000a80301007387 */ /* 0x0009e20000100800 */
[----:B------:R-:W-:Y:S01]  /*5a20*/  ULDC.64 UR6, c[0x0][0x5d0] ;  /* 0x0001740000067ab9 */ /* 0x000fe20000000a00 */
[----:B------:R-:W-:Y:S02]  /*5a30*/  ULDC UR8, c[0x0][0x284] ;  /* 0x0000a10000087ab9 */ /* 0x000fe40000000800 */
[----:B----4-:R-:W4:Y:S04]  /*5a40*/  LDL.LU R3, [R1+0x88] ;  /* 0x0000880001037983 */ /* 0x010f280000300800 */
[----:B------:R0:W-:Y:S04]  /*5a50*/  STL [R1+0xa4], R2 ;  /* 0x0000a40201007387 */ /* 0x0001e80000100800 */
[----:B0-----:R-:W2:Y:S04]  /*5a60*/  LDL R2, [R1+0x84] ;  /* 0x0000840001027983 */ /* 0x001ea80000100800 */
[----:B-----5:R0:W-:Y:S04]  /*5a70*/  STL [R1+0xa0], R0 ;  /* 0x0000a00001007387 */ /* 0x0201e80000100800 */
[----:B0-----:R-:W3:Y:S01]  /*5a80*/  LDL R0, [R1+0x74] ;  /* 0x0000740001007983 */ /* 0x001ee20000100800 */
[----:B----4-:R-:W-:-:S03]  /*5a90*/  IMAD.SHL.U32 R37, R3, 0x100, RZ ;  /* 0x0000010003257824 */ /* 0x010fc600078e00ff */
[----:B------:R0:W5:Y:S01]  /*5aa0*/  LDL.LU R3, [R1+0xa8] ;  /* 0x0000a80001037983 */ /* 0x0001620000300800 */
[----:B--2---:R-:W-:-:S03]  /*5ab0*/  IMAD.SHL.U32 R34, R2, 0x40, RZ ;  /* 0x0000004002227824 */ /* 0x004fc600078e00ff */
[----:B------:R0:W5:Y:S01]  /*5ac0*/  LDL.LU R2, [R1+0xa4] ;  /* 0x0000a40001027983 */ /* 0x0001620000300800 */
[----:B---3--:R-:W-:Y:S01]  /*5ad0*/  SHF.R.S32.HI R38, RZ, 0x1f, R0 ;  /* 0x0000001fff267819 */ /* 0x008fe20000011400 */
[----:B------:R-:W-:-:S04]  /*5ae0*/  IMAD.WIDE.U32 R24, R0, UR6, R32 ;  /* 0x0000000600187c25 */ /* 0x000fc8000f8e0020 */
[----:B------:R-:W-:-:S04]  /*5af0*/  IMAD R26, R38, UR6, RZ ;  /* 0x00000006261a7c24 */ /* 0x000fc8000f8e02ff */
[----:B------:R-:W-:Y:S02]  /*5b00*/  IMAD R27, R0, UR7, R26 ;  /* 0x00000007001b7c24 */ /* 0x000fe4000f8e021a */
[----:B------:R0:W5:Y:S01]  /*5b10*/  LDL.LU R0, [R1+0xa0] ;  /* 0x0000a00001007983 */ /* 0x0001620000300800 */
[----:B------:R-:W-:-:S04]  /*5b20*/  ISETP.GE.AND P0, PT, R34, UR8, PT ;  /* 0x0000000822007c0c */ /* 0x000fc8000bf06270 */
[C---:B------:R-:W-:Y:S02]  /*5b30*/  ISETP.GE.OR P0, PT, R37.reuse, R35, P0 ;  /* 0x000000232500720c */ /* 0x040fe40000706670 */
[----:B------:R-:W-:Y:S02]  /*5b40*/  SHF.R.S32.HI R36, RZ, 0x1f, R37 ;  /* 0x0000001fff247819 */ /* 0x000fe40000011425 */
[----:B------:R-:W-:-:S04]  /*5b50*/  IADD3 R24, P1, R37, R24, RZ ;  /* 0x0000001825187210 */ /* 0x000fc80007f3e0ff */
[----:B------:R-:W-:-:S05]  /*5b60*/  IADD3.X R25, R36, R25, R27, P1, !PT ;  /* 0x0000001924197210 */ /* 0x000fca0000ffe41b */
[----:B0-----:R-:W-:Y:S05]  /*5b70*/  @P0 BRA `(.L_x_39) ;  /* 0x0000008c00d40947 */ /* 0x001fea0003800000 */
[----:B------:R0:W-:Y:S01]  /*5b80*/  STL.64 [R1+0xb0], R4 ;  /* 0x0000b00401007387 */ /* 0x0001e20000100a00 */
[----:B------:R-:W2:Y:S01]  /*5b90*/  LDC.64 R28, c[0x0][0x5c8] ;  /* 0x00017200ff1c7b82 */ /* 0x000ea20000000a00 */
[----:B------:R-:W-:Y:S02]  /*5ba0*/  ULDC.64 UR6, c[0x0][0x5c0] ;  /* 0x0001700000067ab9 */ /* 0x000fe40000000a00 */
[----:B0-----:R-:W3:Y:S04]  /*5bb0*/  LDL.64 R4, [R1+0x90] ;  /* 0x0000900001047983 */ /* 0x001ee80000100a00 */
[----:B-----5:R0:W-:Y:S04]  /*5bc0*/  STL [R1+0xa8], R3 ;  /* 0x0000a80301007387 */ /* 0x0201e80000100800 */
[----:B0-----:R-:W3:Y:S04]  /*5bd0*/  LDL.LU R3, [R1+0x84] ;  /* 0x0000840001037983 */ /* 0x001ee80000300800 */
[----:B------:R0:W-:Y:S04]  /*5be0*/  STL [R1+0xa4], R2 ;  /* 0x0000a40201007387 */ /* 0x0001e80000100800 */
[----:B0-----:R-:W4:Y:S04]  /*5bf0*/  LDL R2, [R1+0x8c] ;  /* 0x00008c0001027983 */ /* 0x001f280000100800 */
[----:B------:R0:W-:Y:S04]  /*5c00*/  STL [R1+0xa0], R0 ;  /* 0x0000a00001007387 */ /* 0x0001e80000100800 */
[----:B0-----:R-:W4:Y:S01]  /*5c10*/  LDL R0, [R1+0x98] ;  /* 0x0000980001007983 */ /* 0x001f220000100800 */
[----:B---3--:R-:W-:-:S03]  /*5c20*/  IMAD.WIDE R30, R3, 0x40, R4 ;  /* 0x00000040031e7825 */ /* 0x008fc600078e0204 */
[----:B------:R0:W5:Y:S01]  /*5c30*/  LDL.LU.64 R4, [R1+0xb0] ;  /* 0x0000b00001047983 */ /* 0x0001620000300a00 */
[-C--:B--2---:R-:W-:Y:S02]  /*5c40*/  IMAD R26, R31, R28.reuse, RZ ;  /* 0x0000001c1f1a7224 */ /* 0x084fe400078e02ff */
[C---:B------:R-:W-:Y:S01]  /*5c50*/  IMAD.WIDE.U32 R24, R30.reuse, R28, R24 ;  /* 0x0000001c1e187225 */ /* 0x040fe200078e0018 */
[----:B------:R0:W5:Y:S03]  /*5c60*/  LDL.LU R3, [R1+0xa8] ;  /* 0x0000a80001037983 */ /* 0x0001660000300800 */
[----:B------:R-:W-:Y:S01]  /*5c70*/  IMAD R27, R30, R29, R26 ;  /* 0x0000001d1e1b7224 */ /* 0x000fe200078e021a */
[----:B------:R-:W-:Y:S02]  /*5c80*/  LEA R26, P0, R28, R24, 0x3 ;  /* 0x000000181c1a7211 */ /* 0x000fe400078018ff */
[----:B------:R-:W-:Y:S01]  /*5c90*/  IADD3 R24, P1, R24, UR6, RZ ;  /* 0x0000000618187c10 */ /* 0x000fe2000ff3e0ff */
[----:B------:R-:W-:Y:S01]  /*5ca0*/  IMAD.IADD R27, R25, 0x1, R27 ;  /* 0x00000001191b7824 */ /* 0x000fe200078e021b */
[----:B------:R-:W-:-:S04]  /*5cb0*/  IADD3 R26, P3, R26, UR6, RZ ;  /* 0x000000061a1a7c10 */ /* 0x000fc8000ff7e0ff */
[----:B------:R-:W-:Y:S01]  /*5cc0*/  LEA.HI.X R29, R28, R27, R29, 0x3, P0 ;  /* 0x0000001b1c1d7211 */ /* 0x000fe200000f1c1d */
[----:B----4-:R-:W-:Y:S01]  /*5cd0*/  IMAD R28, R2, -0x2, R35 ;  /* 0xfffffffe021c7824 */ /* 0x010fe200078e0223 */
[----:B------:R-:W-:Y:S01]  /*5ce0*/  FSETP.NEU.AND P0, PT, RZ, UR31, PT ;  /* 0x0000001fff007c0b */ /* 0x000fe2000bf0d000 */
[----:B------:R0:W5:Y:S01]  /*5cf0*/  LDL.LU R2, [R1+0xa4] ;  /* 0x0000a40001027983 */ /* 0x0001620000300800 */
[----:B------:R-:W-:Y:S01]  /*5d00*/  IADD3.X R25, R27, UR7, RZ, P1, !PT ;  /* 0x000000071b197c10 */ /* 0x000fe20008ffe4ff */
[----:B------:R-:W-:Y:S01]  /*5d10*/  BSSY B0, `(.L_x_39) ;  /* 0x00008db000007945 */ /* 0x000fe20003800000 */
[----:B------:R-:W-:Y:S01]  /*5d20*/  IADD3.X R27, R29, UR7, RZ, P3, !PT ;  /* 0x000000071d1b7c10 */ /* 0x000fe20009ffe4ff */
[----:B------:R-:W-:Y:S02]  /*5d30*/  IMAD.IADD R39, R0, 0x1, -R34 ;  /* 0x0000000100277824 */ /* 0x000fe400078e0a22 */
[----:B------:R0:W5:Y:S01]  /*5d40*/  LDL.LU R0, [R1+0xa0] ;  /* 0x0000a00001007983 */ /* 0x0001620000300800 */
[----:B------:R-:W-:-:S05]  /*5d50*/  IMAD.IADD R34, R28, 0x1, -R37 ;  /* 0x000000011c227824 */ /* 0x000fca00078e0a25 */
[----:B------:R-:W-:Y:S05]  /*5d60*/  @!P0 BRA `(.L_x_40) ;  /* 0x0000006800dc8947 */ /* 0x000fea0003800000 */
[----:B-----5:R2:W-:Y:S01]  /*5d70*/  STL [R1+0xa0], R0 ;  /* 0x0000a00001007387 */ /* 0x0205e20000100800 */
[----:B------:R-:W-:Y:S01]  /*5d80*/  ULDC.64 UR6, c[0x0][0x5b8] ;  /* 0x00016e0000067ab9 */ /* 0x000fe20000000a00 */
[----:B------:R-:W-:Y:S02]  /*5d90*/  ULDC.64 UR8, c[0x0][0x5a8] ;  /* 0x00016a0000087ab9 */ /* 0x000fe40000000a00 */
[----:B--2---:R-:W2:Y:S01]  /*5da0*/  LDL.LU R0, [R1+0x74] ;  /* 0x0000740001007983 */ /* 0x004ea20000300800 */
[----:B------:R-:W-:Y:S01]  /*5db0*/  IMAD R28, R38, UR6, RZ ;  /* 0x00000006261c7c24 */ /* 0x000fe2000f8e02ff */
[----:B------:R-:W-:Y:S01]  /*5dc0*/  BSSY B1, `(.L_x_41) ;  /* 0x0000011000017945 */ /* 0x000fe20003800000 */
[----:B--2---:R-:W-:-:S04]  /*5dd0*/  IMAD.WIDE.U32 R32, R0, UR6, R32 ;  /* 0x0000000600207c25 */ /* 0x004fc8000f8e0020 */
[----:B------:R-:W-:Y:S01]  /*5de0*/  IMAD R29, R0, UR7, R28 ;  /* 0x00000007001d7c24 */ /* 0x000fe2000f8e021c */
[----:B------:R-:W-:Y:S01]  /*5df0*/  IADD3 R32, P0, R37, R32, RZ ;  /* 0x0000002025207210 */ /* 0x000fe20007f1e0ff */
[----:B------:R2:W5:Y:S01]  /*5e00*/  LDL.LU R0, [R1+0xa0] ;  /* 0x0000a00001007983 */ /* 0x0005620000300800 */
[----:B------:R-:W-:Y:S02]  /*5e10*/  ULDC.64 UR6, c[0x0][0x5b0] ;  /* 0x00016c0000067ab9 */ /* 0x000fe40000000a00 */
[----:B------:R-:W-:Y:S01]  /*5e20*/  IADD3.X R33, R36, R33, R29, P0, !PT ;  /* 0x0000002124217210 */ /* 0x000fe200007fe41d */
[----:B------:R-:W-:Y:S01]  /*5e30*/  IMAD R35, R31, UR6, RZ ;  /* 0x000000061f237c24 */ /* 0x000fe2000f8e02ff */
[----:B------:R-:W-:Y:S01]  /*5e40*/  ISETP.GE.AND P0, PT, R39, 0x1, PT ;  /* 0x000000012700780c */ /* 0x000fe20003f06270 */
[----:B------:R-:W-:-:S03]  /*5e50*/  IMAD.WIDE.U32 R28, R30, UR6, R32 ;  /* 0x000000061e1c7c25 */ /* 0x000fc6000f8e0020 */
[----:B------:R-:W-:Y:S01]  /*5e60*/  ISETP.LT.OR P4, PT, R34, 0x1, !P0 ;  /* 0x000000012200780c */ /* 0x000fe20004781670 */
[----:B------:R-:W-:Y:S01]  /*5e70*/  IMAD R35, R30, UR7, R35 ;  /* 0x000000071e237c24 */ /* 0x000fe2000f8e0223 */
[----:B------:R-:W-:-:S04]  /*5e80*/  IADD3 R28, P1, R28, UR8, RZ ;  /* 0x000000081c1c7c10 */ /* 0x000fc8000ff3e0ff */
[--C-:B------:R-:W-:Y:S02]  /*5e90*/  IADD3.X R29, R29, UR9, R35.reuse, P1, !PT ;  /* 0x000000091d1d7c10 */ /* 0x100fe40008ffe423 */
[----:B------:R-:W-:-:S05]  /*5ea0*/  PRMT R35, RZ, 0x7610, R35 ;  /* 0x00007610ff237816 */ /* 0x000fca0000000023 */
[----:B--2---:R-:W-:Y:S05]  /*5eb0*/  @P4 BRA `(.L_x_42) ;  /* 0x0000000000044947 */ /* 0x004fea0003800000 */
[----:B------:R2:W5:Y:S02]  /*5ec0*/  LDG.E.U8 R35, desc[UR20][R28.64] ;  /* 0x000000141c237981 */ /* 0x000564000c1e1100 */
.L_x_42:
[----:B------:R-:W-:Y:S05]  /*5ed0*/  BSYNC B1 ;  /* 0x0000000000017941 */ /* 0x000fea0003800000 */
.L_x_41:
[----:B-----5:R-:W-:Y:S01]  /*5ee0*/  LOP3.LUT R35, R35, 0xff, RZ, 0xc0, !PT ;  /* 0x000000ff23237812 */ /* 0x020fe200078ec0ff */
[----:B------:R-:W-:Y:S01]  /*5ef0*/  BSSY B1, `(.L_x_43) ;  /* 0x000000b000017945 */ /* 0x000fe20003800000 */
[----:B------:R-:W-:Y:S02]  /*5f00*/  ISETP.LT.OR P3, PT, R34, 0x2, !P0 ;  /* 0x000000022200780c */ /* 0x000fe40004761670 */
[----:B------:R-:W-:-:S05]  /*5f10*/  F2FP.F16.E5M2.UNPACK_B R35, R35 ;  /* 0x00000023ff23723e */ /* 0x000fca00020004ff */
[----:B------:R-:W-:-:S05]  /*5f20*/  HADD2.F32 R35, -RZ, R35.H0_H0 ;  /* 0x20000023ff237230 */ /* 0x000fca0000004100 */
[----:B------:R-:W-:-:S04]  /*5f30*/  FMUL R35, R35, UR31 ;  /* 0x0000001f23237c20 */ /* 0x000fc80008400000 */
[----:B------:R-:W-:-:S05]  /*5f40*/  FFMA R35, R228, UR32, R35 ;  /* 0x00000020e4237c23 */ /* 0x000fca0008000023 */
[----:B------:R-:W-:Y:S02]  /*5f50*/  F2FP.SATFINITE.E5M2.F32.PACK_AB_MERGE_C R37, RZ, R35, RZ ;  /* 0x00000023ff25723e */ /* 0x000fe400048060ff */
[----:B------:R-:W-:-:S03]  /*5f60*/  PRMT R35, RZ, 0x7610, R35 ;  /* 0x00007610ff237816 */ /* 0x000fc60000000023 */
[----:B------:R3:W-:Y:S01]  /*5f70*/  @!P4 STG.E.U8 desc[UR20][R24.64], R37 ;  /* 0x000000251800c986 */ /* 0x0007e2000c101114 */
[----:B------:R-:W-:Y:S05]  /*5f80*/  @P3 BRA `(.L_x_44) ;  /* 0x0000000000043947 */ /* 0x000fea0003800000 */
[----:B------:R4:W5:Y:S02]  /*5f90*/  LDG.E.U8 R35, desc[UR20][R28.64+0x1] ;  /* 0x000001141c237981 */ /* 0x000964000c1e1100 */
.L_x_44:
[----:B------:R-:W-:Y:S05]  /*5fa0*/  BSYNC B1 ;  /* 0x0000000000017941 */ /* 0x000fea0003800000 */
.L_x_43:
[----:B-----5:R-:W-:Y:S01]  /*5fb0*/  LOP3.LUT R35, R35, 0xff, RZ, 0xc0, !PT ;  /* 0x000000ff23237812 */ /* 0x020fe200078ec0ff */
[----:B------:R-:W-:Y:S01]  /*5fc0*/  BSSY B1, `(.L_x_45) ;  /* 0x0000013000017945 */ /* 0x000fe20003800000 */
[----:B---3--:R-:W-:Y:S02]  /*5fd0*/  IADD3 R37, P1, R30, 0x8, RZ ;  /* 0x000000081e257810 */ /* 0x008fe40007f3e0ff */
[----:B------:R-:W-:-:S03]  /*5fe0*/  F2FP.F16.E5M2.UNPACK_B R35, R35 ;  /* 0x00000023ff23723e */ /* 0x000fc600020004ff */
[----:B------:R-:W-:Y:S01]  /*5ff0*/  IMAD.X R31, RZ, RZ, R31, P1 ;  /* 0x000000ffff1f7224 */ /* 0x000fe200008e061f */
[----:B------:R-:W-:Y:S01]  /*6000*/  ISETP.GE.AND P1, PT, R39, 0x9, PT ;  /* 0x000000092700780c */ /* 0x000fe20003f26270 */
[----:B------:R-:W-:Y:S02]  /*6010*/  HADD2.F32 R35, -RZ, R35.H0_H0 ;  /* 0x20000023ff237230 */ /* 0x000fe40000004100 */
[----:B------:R-:W-:Y:S01]  /*6020*/  IMAD R36, R31, UR6, RZ ;  /* 0x000000061f247c24 */ /* 0x000fe2000f8e02ff */
[----:B------:R-:W-:Y:S01]  /*6030*/  ISETP.LT.OR P5, PT, R34, 0x1, !P1 ;  /* 0x000000012200780c */ /* 0x000fe20004fa1670 */
[----:B------:R-:W-:-:S04]  /*6040*/  IMAD.WIDE.U32 R32, R37, UR6, R32 ;  /* 0x0000000625207c25 */ /* 0x000fc8000f8e0020 */
[----:B------:R-:W-:Y:S01]  /*6050*/  FMUL R30, R35, UR31 ;  /* 0x0000001f231e7c20 */ /* 0x000fe20008400000 */
[----:B------:R-:W-:-:S03]  /*6060*/  IMAD R37, R37, UR7, R36 ;  /* 0x0000000725257c24 */ /* 0x000fc6000f8e0224 */
[----:B------:R-:W-:Y:S01]  /*6070*/  FFMA R227, R227, UR32, R30 ;  /* 0x00000020e3e37c23 */ /* 0x000fe2000800001e */
[----:B------:R-:W-:Y:S02]  /*6080*/  IADD3 R30, P4, R32, UR8, RZ ;  /* 0x00000008201e7c10 */ /* 0x000fe4000ff9e0ff */
[----:B------:R-:W-:Y:S02]  /*6090*/  PRMT R32, RZ, 0x7610, R32 ;  /* 0x00007610ff207816 */ /* 0x000fe40000000020 */
[----:B------:R-:W-:Y:S02]  /*60a0*/  F2FP.SATFINITE.E5M2.F32.PACK_AB_MERGE_C R227, RZ, R227, RZ ;  /* 0x000000e3ffe3723e */ /* 0x000fe400048060ff */
[----:B------:R-:W-:-:S03]  /*60b0*/  IADD3.X R31, R33, UR9, R37, P4, !PT ;  /* 0x00000009211f7c10 */ /* 0x000fc6000a7fe425 */
[----:B------:R3:W-:Y:S01]  /*60c0*/  @!P3 STG.E.U8 desc[UR20][R24.64+0x1], R227 ;  /* 0x000001e31800b986 */ /* 0x0007e2000c101114 */
[----:B------:R-:W-:Y:S05]  /*60d0*/  @P5 BRA `(.L_x_46) ;  /* 0x0000000000045947 */ /* 0x000fea0003800000 */
[----:B------:R0:W5:Y:S02]  /*60e0*/  LDG.E.U8 R32, desc[UR20][R30.64] ;  /* 0x000000141e207981 */ /* 0x000164000c1e1100 */
.L_x_46:
[----:B------:R-:W-:Y:S05]  /*60f0*/  BSYNC B1 ;  /* 0x0000000000017941 */ /* 0x000fea0003800000 */
.L_x_45:
[----:B-----5:R-:W-:Y:S01]  /*6100*/  LOP3.LUT R32, R32, 0xff, RZ, 0xc0, !PT ;  /* 0x000000ff20207812 */ /* 0x020fe200078ec0ff */
[----:B------:R-:W-:Y:S01]  /*6110*/  BSSY B1, `(.L_x_47) ;  /* 0x000000b000017945 */ /* 0x000fe20003800000 */
[----:B------:R-:W-:Y:S02]  /*6120*/  ISETP.LT.OR P3, PT, R34, 0x2, !P1 ;  /* 0x000000022200780c */ /* 0x000fe40004f61670 */
[----:B------:R-:W-:-:S05]  /*6130*/  F2FP.F16.E5M2.UNPACK_B R32, R32 ;  /* 0x00000020ff20723e */ /* 0x000fca00020004ff */
[----:B------:R-:W-:-:S05]  /*6140*/  HADD2.F32 R32, -RZ, R32.H0_H0 ;  /* 0x20000020ff207230 */ /* 0x000fca0000004100 */
[----:B------:R-:W-:Y:S01]  /*6150*/  FMUL R33, R32, UR31 ;  /* 0x0000001f20217c20 */ /* 0x000fe20008400000 */
[----:B------:R-:W-:-:S03]  /*6160*/  PRMT R32, RZ, 0x7610, R32 ;  /* 0x00007610ff207816 */ /* 0x000fc60000000020 */
[----:B------:R-:W-:-:S05]  /*6170*/  FFMA R33, R226, UR32, R33 ;  /* 0x00000020e2217c23 */ /* 0x000fca0008000021 */
[----:B------:R-:W-:-:S05]  /*6180*/  F2FP.SATFINITE.E5M2.F32.PACK_AB_MERGE_C R33, RZ, R33, RZ ;  /* 0x00000021ff21723e */ /* 0x000fca00048060ff */
[----:B------:R0:W-:Y:S01]  /*6190*/  @!P5 STG.E.U8 desc[UR20][R26.64], R33 ;  /* 0x000000211a00d986 */ /* 0x0001e2000c101114 */
[----:B------:R-:W-:Y:S05]  /*61a0*/  @P3 BRA `(.L_x_48) ;  /* 0x0000000000043947 */ /* 0x000fea0003800000 */
[----:B------:R0:W5:Y:S02]  /*61b0*/  LDG.E.U8 R32, desc[UR20][R30.64+0x1] ;  /* 0x000001141e207981 */ /* 0x000164000c1e1100 */
.L_x_48:
[----:B------:R-:W-:Y:S05]  /*61c0*/  BSYNC B1 ;  /* 0x0000000000017941 */ /* 0x000fea0003800000 */
.L_x_47:
[----:B-----5:R-:W-:Y:S01]  /*61d0*/  LOP3.LUT R32, R32, 0xff, RZ, 0xc0, !PT ;  /* 0x000000ff20207812 */ /* 0x020fe200078ec0ff */
[----:B------:R-:W-:Y:S01]  /*61e0*/  BSSY B1, `(.L_x_49) ;  /* 0x000000b000017945 */ /* 0x000fe20003800000 */
[----:B------:R-:W-:Y:S02]  /*61f0*/  ISETP.LT.OR P4, PT, R34, 0x9, !P0 ;  /* 0x000000092200780c */ /* 0x000fe40004781670 */
[----:B------:R-:W-:-:S05]  /*6200*/  F2FP.F16.E5M2.UNPACK_B R32, R32 ;  /* 0x00000020ff20723e */ /* 0x000fca00020004ff */
[----:B------:R-:W-:-:S05]  /*6210*/  HADD2.F32 R32, -RZ, R32.H0_H0 ;  /* 0x20000020ff207230 */ /* 0x000fca0000004100 */
[----:B------:R-:W-:-:S04]  /*6220*/  FMUL R32, R32, UR31 ;  /* 0x0000001f20207c20 */ /* 0x000fc80008400000 */
[----:B------:R-:W-:-:S05]  /*6230*/  FFMA R32, R225, UR32, R32 ;  /* 0x00000020e1207c23 */ /* 0x000fca0008000020 */
[----:B0-----:R-:W-:Y:S02]  /*6240*/  F2FP.SATFINITE.E5M2.F32.PACK_AB_MERGE_C R33, RZ, R32, RZ ;  /* 0x00000020ff21723e */ /* 0x001fe400048060ff */
[----:B------:R-:W-:-:S03]  /*6250*/  PRMT R32, RZ, 0x7610, R32 ;  /* 0x00007610ff207816 */ /* 0x000fc60000000020 */
[----:B------:R0:W-:Y:S01]  /*6260*/  @!P3 STG.E.U8 desc[UR20][R26.64+0x1], R33 ;  /* 0x000001211a00b986 */ /* 0x0001e2000c101114 */
[----:B------:R-:W-:Y:S05]  /*6270*/  @P4 BRA `(.L_x_50) ;  /* 0x0000000000044947 */ /* 0x000fea0003800000 */
[----:B------:R0:W5:Y:S02]  /*6280*/  LDG.E.U8 R32, desc[UR20][R28.64+0x8] ;  /* 0x000008141c207981 */ /* 0x000164000c1e1100 */
.L_x_50:
[----:B------:R-:W-:Y:S05]  /*6290*/  BSYNC B1 ;  /* 0x0000000000017941 */ /* 0x000fea0003800000 */
.L_x_49:
[----:B-----5:R-:W-:Y:S01]  /*62a0*/  LOP3.LUT R32, R32, 0xff, RZ, 0xc0, !PT ;  /* 0x000000ff20207812 */ /* 0x020fe200078ec0ff */
[----:B------:R-:W-:Y:S01]  /*62b0*/  BSSY B1, `(.L_x_51) ;  /* 0x000000b000017945 */ /* 0x000fe20003800000 */
[----:B------:R-:W-:Y:S02]  /*62c0*/  ISETP.LT.OR P3, PT, R34, 0xa, !P0 ;  /* 0x0000000a2200780c */ /* 0x000fe40004761670 */
[----:B------:R-:W-:-:S05]  /*62d0*/  F2FP.F16.E5M2.UNPACK_B R32, R32 ;  /* 0x00000020ff20723e */ /* 0x000fca00020004ff */
[----:B------:R-:W-:-:S05]  /*62e0*/  HADD2.F32 R32, -RZ, R32.H0_H0 ;  /* 0x20000020ff207230 */ /* 0x000fca0000004100 */
[----:B0-----:R-:W-:Y:S01]  /*62f0*/  FMUL R33, R32, UR31 ;  /* 0x0000001f20217c20 */ /* 0x001fe20008400000 */
[----:B------:R-:W-:-:S03]  /*6300*/  PRMT R32, RZ, 0x7610, R32 ;  /* 0x00007610ff207816 */ /* 0x000fc60000000020 */
[----:B------:R-:W-:-:S05]  /*6310*/  FFMA R33, R224, UR32, R33 ;  /* 0x00000020e0217c23 */ /* 0x000fca0008000021 */
[----:B------:R-:W-:-:S05]  /*6320*/  F2FP.SATFINITE.E5M2.F32.PACK_AB_MERGE_C R33, RZ, R33, RZ ;  /* 0x00000021ff21723e */ /* 0x000fca00048060ff */
[----:B------:R0:W-:Y:S01]  /*6330*/  @!P4 STG.E.U8 desc[UR20][R24.64+0x8], R33 ;  /* 0x000008211800c986 */ /* 0x0001e2000c101114 */
[----:B------:R-:W-:Y:S05]  /*6340*/  @P3 BRA `(.L_x_52) ;  /* 0x0000000000043947 */ /* 0x000fea0003800000 */
[----:B------:R0:W5:Y:S02]  /*6350*/  LDG.E.U8 R32, desc[UR20][R28.64+0x9] ;  /* 0x000009141c207981 */ /* 0x000164000c1e1100 */
.L_x_52:
[----:B------:R-:W-:Y:S05]  /*6360*/  BSYNC B1 ;  /* 0x0000000000017941 */ /* 0x000fea0003800000 */
.L_x_51:
        /* <DEDUP_REMOVED lines=12> */
.L_x_54:
[----:B------:R-:W-:Y:S05]  /*6430*/  BSYNC B1 ;  /* 0x0000000000017941 */ /* 0x000fea0003800000 */
.L_x_53:
        /* <DEDUP_REMOVED lines=12> */
.L_x_56:
[----:B------:R-:W-:Y:S05]  /*6500*/  BSYNC B1 ;  /* 0x0000000000017941 */ /* 0x000fea0003800000 */
.L_x_55:
        /* <DEDUP_REMOVED lines=12> */
.L_x_58:
[----:B------:R-:W-:Y:S05]  /*65d0*/  BSYNC B1 ;  /* 0x0000000000017941 */ /* 0x000fea0003800000 */
.L_x_57:
        /* <DEDUP_REMOVED lines=12> */
.L_x_60:
[----:B------:R-:W-:Y:S05]  /*66a0*/  BSYNC B1 ;  /* 0x0000000000017941 */ /* 0x000fea0003800000 */
.L_x_59:
        /* <DEDUP_REMOVED lines=12> */
.L_x_62:
[----:B------:R-:W-:Y:S05]  /*6770*/  BSYNC B1 ;  /* 0x0000000000017941 */ /* 0x000fea0003800000 */
.L_x_61:
        /* <DEDUP_REMOVED lines=12> */
.L_x_64:
[----:B------:R-:W-:Y:S05]  /*6840*/  BSYNC B1 ;  /* 0x0000000000017941 */ /* 0x000fea0003800000 */
.L_x_63:
        /* <DEDUP_REMOVED lines=12> */
.L_x_66:
[----:B------:R-:W-:Y:S05]  /*6910*/  BSYNC B1 ;  /* 0x0000000000017941 */ /* 0x000fea0003800000 */
.L_x_65:
        /* <DEDUP_REMOVED lines=12> */
.L_x_68:
[----:B------:R-:W-:Y:S05]  /*69e0*/  BSYNC B1 ;  /* 0x0000000000017941 */ /* 0x000fea0003800000 */
.L_x_67:
        /* <DEDUP_REMOVED lines=12> */
.L_x_70:
[----:B------:R-:W-:Y:S05]  /*6ab0*/  BSYNC B1 ;  /* 0x0000000000017941 */ /* 0x000fea0003800000 */
.L_x_69:
        /* <DEDUP_REMOVED lines=12> */
.L_x_72:
[----:B------:R-:W-:Y:S05]  /*6b80*/  BSYNC B1 ;  /* 0x0000000000017941 */ /* 0x000fea0003800000 */
.L_x_71:
        /* <DEDUP_REMOVED lines=12> */
.L_x_74:
[----:B------:R-:W-:Y:S05]  /*6c50*/  BSYNC B1 ;  /* 0x0000000000017941 */ /* 0x000fea0003800000 */
.L_x_73:
        /* <DEDUP_REMOVED lines=12> */
.L_x_76:
[----:B------:R-:W-:Y:S05]  /*6d20*/  BSYNC B1 ;  /* 0x0000000000017941 */ /* 0x000fea0003800000 */
.L_x_75:
        /* <DEDUP_REMOVED lines=12> */
.L_x_78:
[----:B------:R-:W-:Y:S05]  /*6df0*/  BSYNC B1 ;  /* 0x0000000000017941 */ /* 0x000fea0003800000 */
.L_x_77:
        /* <DEDUP_REMOVED lines=12> */
.L_x_80:
[----:B------:R-:W-:Y:S05]  /*6ec0*/  BSYNC B1 ;  /* 0x0000000000017941 */ /* 0x000fea0003800000 */
.L_x_79:
        /* <DEDUP_REMOVED lines=12> */
.L_x_82:
[----:B------:R-:W-:Y:S05]  /*6f90*/  BSYNC B1 ;  /* 0x0000000000017941 */ /* 0x000fea0003800000 */
.L_x_81:
        /* <DEDUP_REMOVED lines=12> */
.L_x_84:
[----:B------:R-:W-:Y:S05]  /*7060*/  BSYNC B1 ;  /* 0x0000000000017941 */ /* 0x000fea0003800000 */
.L_x_83:
        /* <DEDUP_REMOVED lines=12> */
.L_x_86:
[----:B------:R-:W-:Y:S05]  /*7130*/  BSYNC B1 ;  /* 0x0000000000017941 */ /* 0x000fea0003800000 */
.L_x_85:
        /* <DEDUP_REMOVED lines=12> */
.L_x_88:
[----:B------:R-:W-:Y:S05]  /*7200*/  BSYNC B1 ;  /* 0x0000000000017941 */ /* 0x000fea0003800000 */
.L_x_87:
        /* <DEDUP_REMOVED lines=12> */
.L_x_90:
[----:B------:R-:W-:Y:S05]  /*72d0*/  BSYNC B1 ;  /* 0x0000000000017941 */ /* 0x000fea0003800000 */
.L_x_89:
        /* <DEDUP_REMOVED lines=12> */
.L_x_92:
[----:B------:R-:W-:Y:S05]  /*73a0*/  BSYNC B1 ;  /* 0x0000000000017941 */ /* 0x000fea0003800000 */
.L_x_91:
        /* <DEDUP_REMOVED lines=12> */
.L_x_94:
[----:B------:R-:W-:Y:S05]  /*7470*/  BSYNC B1 ;  /* 0x0000000000017941 */ /* 0x000fea0003800000 */
.L_x_93:
        /* <DEDUP_REMOVED lines=12> */
.L_x_96:
[----:B------:R-:W-:Y:S05]  /*7540*/  BSYNC B1 ;  /* 0x0000000000017941 */ /* 0x000fea0003800000 */
.L_x_95:
        /* <DEDUP_REMOVED lines=12> */
.L_x_98:
[----:B------:R-:W-:Y:S05]  /*7610*/  BSYNC B1 ;  /* 0x0000000000017941 */ /* 0x000fea0003800000 */
.L_x_97:
        /* <DEDUP_REMOVED lines=12> */
.L_x_100:
[----:B------:R-:W-:Y:S05]  /*76e0*/  BSYNC B1 ;  /* 0x0000000000017941 */ /* 0x000fea0003800000 */
.L_x_99:
        /* <DEDUP_REMOVED lines=12> */
.L_x_102:
[----:B------:R-:W-:Y:S05]  /*77b0*/  BSYNC B1 ;  /* 0x0000000000017941 */ /* 0x000fea0003800000 */
.L_x_101:
        /* <DEDUP_REMOVED lines=12> */
.L_x_104:
[----:B------:R-:W-:Y:S05]  /*7880*/  BSYNC B1 ;  /* 0x0000000000017941 */ /* 0x000fea0003800000 */
.L_x_103:
        /* <DEDUP_REMOVED lines=12> */
.L_x_106:
[----:B------:R-:W-:Y:S05]  /*7950*/  BSYNC B1 ;  /* 0x0000000000017941 */ /* 0x000fea0003800000 */
.L_x_105:
        /* <DEDUP_REMOVED lines=12> */
.L_x_108:
[----:B------:R-:W-:Y:S05]  /*7a20*/  BSYNC B1 ;  /* 0x0000000000017941 */ /* 0x000fea0003800000 */
.L_x_107:
        /* <DEDUP_REMOVED lines=12> */
.L_x_110:
[----:B------:R-:W-:Y:S05]  /*7af0*/  BSYNC B1 ;  /* 0x0000000000017941 */ /* 0x000fea0003800000 */
.L_x_109:
        /* <DEDUP_REMOVED lines=12> */
.L_x_112:
[----:B------:R-:W-:Y:S05]  /*7bc0*/  BSYNC B1 ;  /* 0x0000000000017941 */ /* 0x000fea0003800000 */
.L_x_111:
        /* <DEDUP_REMOVED lines=12> */
.L_x_114:
[----:B------:R-:W-:Y:S05]  /*7c90*/  BSYNC B1 ;  /* 0x0000000000017941 */ /* 0x000fea0003800000 */
.L_x_113:
        /* <DEDUP_REMOVED lines=12> */
.L_x_116:
[----:B------:R-:W-:Y:S05]  /*7d60*/  BSYNC B1 ;  /* 0x0000000000017941 */ /* 0x000fea0003800000 */
.L_x_115:
        /* <DEDUP_REMOVED lines=12> */
.L_x_118:
[----:B------:R-:W-:Y:S05]  /*7e30*/  BSYNC B1 ;  /* 0x0000000000017941 */ /* 0x000fea0003800000 */
.L_x_117:
        /* <DEDUP_REMOVED lines=12> */
.L_x_120:
[----:B------:R-:W-:Y:S05]  /*7f00*/  BSYNC B1 ;  /* 0x0000000000017941 */ /* 0x000fea0003800000 */
.L_x_119:
        /* <DEDUP_REMOVED lines=12> */
.L_x_122:
[----:B------:R-:W-:Y:S05]  /*7fd0*/  BSYNC B1 ;  /* 0x0000000000017941 */ /* 0x000fea0003800000 */
.L_x_121:
        /* <DEDUP_REMOVED lines=12> */
.L_x_124:
[----:B------:R-:W-:Y:S05]  /*80a0*/  BSYNC B1 ;  /* 0x0000000000017941 */ /* 0x000fea0003800000 */
.L_x_123:
        /* <DEDUP_REMOVED lines=12> */
.L_x_126:
[----:B------:R-:W-:Y:S05]  /*8170*/  BSYNC B1 ;  /* 0x0000000000017941 */ /* 0x000fea0003800000 */
.L_x_125:
        /* <DEDUP_REMOVED lines=12> */
.L_x_128:
[----:B------:R-:W-:Y:S05]  /*8240*/  BSYNC B1 ;  /* 0x0000000000017941 */ /* 0x000fea0003800000 */
.L_x_127:
        /* <DEDUP_REMOVED lines=12> */
.L_x_130:
[----:B------:R-:W-:Y:S05]  /*8310*/  BSYNC B1 ;  /* 0x0000000000017941 */ /* 0x000fea0003800000 */
.L_x_129:
        /* <DEDUP_REMOVED lines=12> */
.L_x_132:
[----:B------:R-:W-:Y:S05]  /*83e0*/  BSYNC B1 ;  /* 0x0000000000017941 */ /* 0x000fea0003800000 */
.L_x_131:
        /* <DEDUP_REMOVED lines=12> */
.L_x_134:
[----:B------:R-:W-:Y:S05]  /*84b0*/  BSYNC B1 ;  /* 0x0000000000017941 */ /* 0x000fea0003800000 */
.L_x_133:
        /* <DEDUP_REMOVED lines=12> */
.L_x_136:
[----:B------:R-:W-:Y:S05]  /*8580*/  BSYNC B1 ;  /* 0x0000000000017941 */ /* 0x000fea0003800000 */
.L_x_135:
        /* <DEDUP_REMOVED lines=12> */
.L_x_138:
[----:B------:R-:W-:Y:S05]  /*8650*/  BSYNC B1 ;  /* 0x0000000000017941 */ /* 0x000fea0003800000 */
.L_x_137:
        /* <DEDUP_REMOVED lines=12> */
.L_x_140:
[----:B------:R-:W-:Y:S05]  /*8720*/  BSYNC B1 ;  /* 0x0000000000017941 */ /* 0x000fea0003800000 */
.L_x_139:
        /* <DEDUP_REMOVED lines=12> */
.L_x_142:
[----:B------:R-:W-:Y:S05]  /*87f0*/  BSYNC B1 ;  /* 0x0000000000017941 */ /* 0x000fea0003800000 */
.L_x_141:
        /* <DEDUP_REMOVED lines=12> */
.L_x_144:
[----:B------:R-:W-:Y:S05]  /*88c0*/  BSYNC B1 ;  /* 0x0000000000017941 */ /* 0x000fea0003800000 */
.L_x_143:
        /* <DEDUP_REMOVED lines=12> */
.L_x_146:
[----:B------:R-:W-:Y:S05]  /*8990*/  BSYNC B1 ;  /* 0x0000000000017941 */ /* 0x000fea0003800000 */
.L_x_145:
        /* <DEDUP_REMOVED lines=12> */
.L_x_148:
[----:B------:R-:W-:Y:S05]  /*8a60*/  BSYNC B1 ;  /* 0x0000000000017941 */ /* 0x000fea0003800000 */
.L_x_147:
        /* <DEDUP_REMOVED lines=12> */
.L_x_150:
[----:B------:R-:W-:Y:S05]  /*8b30*/  BSYNC B1 ;  /* 0x0000000000017941 */ /* 0x000fea0003800000 */
.L_x_149:
        /* <DEDUP_REMOVED lines=12> */
.L_x_152:
[----:B------:R-:W-:Y:S05]  /*8c00*/  BSYNC B1 ;  /* 0x0000000000017941 */ /* 0x000fea0003800000 */
.L_x_151:
        /* <DEDUP_REMOVED lines=12> */
.L_x_154:
[----:B------:R-:W-:Y:S05]  /*8cd0*/  BSYNC B1 ;  /* 0x0000000000017941 */ /* 0x000fea0003800000 */
.L_x_153:
        /* <DEDUP_REMOVED lines=12> */
.L_x_156:
[----:B------:R-:W-:Y:S05]  /*8da0*/  BSYNC B1 ;  /* 0x0000000000017941 */ /* 0x000fea0003800000 */
.L_x_155:
        /* <DEDUP_REMOVED lines=12> */
.L_x_158:
[----:B------:R-:W-:Y:S05]  /*8e70*/  BSYNC B1 ;  /* 0x0000000000017941 */ /* 0x000fea0003800000 */
.L_x_157:
        /* <DEDUP_REMOVED lines=12> */
.L_x_160:
[----:B------:R-:W-:Y:S05]  /*8f40*/  BSYNC B1 ;  /* 0x0000000000017941 */ /* 0x000fea0003800000 */
.L_x_159:
        /* <DEDUP_REMOVED lines=12> */
.L_x_162:
[----:B------:R-:W-:Y:S05]  /*9010*/  BSYNC B1 ;  /* 0x0000000000017941 */ /* 0x000fea0003800000 */
.L_x_161:
        /* <DEDUP_REMOVED lines=12> */
.L_x_164:
[----:B------:R-:W-:Y:S05]  /*90e0*/  BSYNC B1 ;  /* 0x0000000000017941 */ /* 0x000fea0003800000 */
.L_x_163:
        /* <DEDUP_REMOVED lines=12> */
.L_x_166:
[----:B------:R-:W-:Y:S05]  /*91b0*/  BSYNC B1 ;  /* 0x0000000000017941 */ /* 0x000fea0003800000 */
.L_x_165:
        /* <DEDUP_REMOVED lines=12> */
.L_x_168:
[----:B------:R-:W-:Y:S05]  /*9280*/  BSYNC B1 ;  /* 0x0000000000017941 */ /* 0x000fea0003800000 */
.L_x_167:
        /* <DEDUP_REMOVED lines=12> */
.L_x_170:
[----:B------:R-:W-:Y:S05]  /*9350*/  BSYNC B1 ;  /* 0x0000000000017941 */ /* 0x000fea0003800000 */
.L_x_169:
        /* <DEDUP_REMOVED lines=12> */
.L_x_172:
[----:B------:R-:W-:Y:S05]  /*9420*/  BSYNC B1 ;  /* 0x0000000000017941 */ /* 0x000fea0003800000 */
.L_x_171:
        /* <DEDUP_REMOVED lines=12> */
.L_x_174:
[----:B------:R-:W-:Y:S05]  /*94f0*/  BSYNC B1 ;  /* 0x0000000000017941 */ /* 0x000fea0003800000 */
.L_x_173:
        /* <DEDUP_REMOVED lines=12> */
.L_x_176:
[----:B------:R-:W-:Y:S05]  /*95c0*/  BSYNC B1 ;  /* 0x0000000000017941 */ /* 0x000fea0003800000 */
.L_x_175:
        /* <DEDUP_REMOVED lines=12> */
.L_x_178:
[----:B------:R-:W-:Y:S05]  /*9690*/  BSYNC B1 ;  /* 0x0000000000017941 */ /* 0x000fea0003800000 */
.L_x_177:
        /* <DEDUP_REMOVED lines=12> */
.L_x_180:
[----:B------:R-:W-:Y:S05]  /*9760*/  BSYNC B1 ;  /* 0x0000000000017941 */ /* 0x000fea0003800000 */
.L_x_179:
        /* <DEDUP_REMOVED lines=12> */
.L_x_182:
[----:B------:R-:W-:Y:S05]  /*9830*/  BSYNC B1 ;  /* 0x0000000000017941 */ /* 0x000fea0003800000 */
.L_x_181:
        /* <DEDUP_REMOVED lines=12> */
.L_x_184:
[----:B------:R-:W-:Y:S05]  /*9900*/  BSYNC B1 ;  /* 0x0000000000017941 */ /* 0x000fea0003800000 */
.L_x_183:
        /* <DEDUP_REMOVED lines=12> */
.L_x_186:
[----:B------:R-:W-:Y:S05]  /*99d0*/  BSYNC B1 ;  /* 0x0000000000017941 */ /* 0x000fea0003800000 */
.L_x_185:
        /* <DEDUP_REMOVED lines=12> */
.L_x_188:
[----:B------:R-:W-:Y:S05]  /*9aa0*/  BSYNC B1 ;  /* 0x0000000000017941 */ /* 0x000fea0003800000 */
.L_x_187:
        /* <DEDUP_REMOVED lines=12> */
.L_x_190:
[----:B------:R-:W-:Y:S05]  /*9b70*/  BSYNC B1 ;  /* 0x0000000000017941 */ /* 0x000fea0003800000 */
.L_x_189:
        /* <DEDUP_REMOVED lines=12> */
.L_x_192:
[----:B------:R-:W-:Y:S05]  /*9c40*/  BSYNC B1 ;  /* 0x0000000000017941 */ /* 0x000fea0003800000 */
.L_x_191:
        /* <DEDUP_REMOVED lines=12> */
.L_x_194:
[----:B------:R-:W-:Y:S05]  /*9d10*/  BSYNC B1 ;  /* 0x0000000000017941 */ /* 0x000fea0003800000 */
.L_x_193:
        /* <DEDUP_REMOVED lines=12> */
.L_x_196:
[----:B------:R-:W-:Y:S05]  /*9de0*/  BSYNC B1 ;  /* 0x0000000000017941 */ /* 0x000fea0003800000 */
.L_x_195:
[----:B-----5:R-:W-:Y:S01]  /*9df0*/  LOP3.LUT R32, R32, 0xff, RZ, 0xc0, !PT ;  /* 0x000000ff20207812 */ /* 0x020fe200078ec0ff */
[----:B------:R-:W-:Y:S01]  /*9e00*/  BSSY B1, `(.L_x_197) ;  /* 0x000000b000017945 */ /* 0x000fe20003800000 */
[----:B------:R-:W-:Y:S02]  /*9e10*/  ISETP.LT.OR P4, PT, R34, 0x99, !P1 ;  /* 0x000000992200780c */ /* 0x000fe40004f81670 */
[----:B------:R-:W-:-:S05]  /*9e20*/  F2FP.F16.E5M2.UNPACK_B R32, R32 ;  /* 0x00000020ff20723e */ /* 0x000fca00020004ff */
[----:B------:R-:W-:-:S05]  /*9e30*/  HADD2.F32 R32, -RZ, R32.H0_H0 ;  /* 0x20000020ff207230 */ /* 0x000fca0000004100 */
[----:B------:R-:W-:-:S04]  /*9e40*/  FMUL R32, R32, UR31 ;  /* 0x0000001f20207c20 */ /* 0x000fc80008400000 */
[----:B------:R-:W-:Y:S01]  /*9e50*/  FFMA R32, R23, UR32, R32 ;  /* 0x0000002017207c23 */ /* 0x000fe20008000020 */
[----:B------:R-:W-:-:S04]  /*9e60*/  PRMT R23, RZ, 0x7610, R23 ;  /* 0x00007610ff177816 */ /* 0x000fc80000000017 */
[----:B0-----:R-:W-:-:S05]  /*9e70*/  F2FP.SATFINITE.E5M2.F32.PACK_AB_MERGE_C R33, RZ, R32, RZ ;  /* 0x00000020ff21723e */ /* 0x001fca00048060ff */
[----:B------:R0:W-:Y:S01]  /*9e80*/  @!P3 STG.E.U8 desc[UR20][R24.64+0x99], R33 ;  /* 0x000099211800b986 */ /* 0x0001e2000c101114 */
[----:B------:R-:W-:Y:S05]  /*9e90*/  @P4 BRA `(.L_x_198) ;  /* 0x0000000000044947 */ /* 0x000fea0003800000 */
[----:B------:R0:W5:Y:S02]  /*9ea0*/  LDG.E.U8 R23, desc[UR20][R30.64+0x98] ;  /* 0x000098141e177981 */ /* 0x000164000c1e1100 */
.L_x_198:
[----:B------:R-:W-:Y:S05]  /*9eb0*/  BSYNC B1 ;  /* 0x0000000000017941 */ /* 0x000fea0003800000 */
.L_x_197:
        /* <DEDUP_REMOVED lines=8> */
[----:B------:R-:W-:-:S05]  /*9f40*/  F2FP.SATFINITE.E5M2.F32.PACK_AB_MERGE_C R23, RZ, R23, RZ ;  /* 0x00000017ff17723e */ /* 0x000fca00048060ff */
[----:B------:R0:W-:Y:S01]  /*9f50*/  @!P4 STG.E.U8 desc[UR20][R26.64+0x98], R23 ;  /* 0x000098171a00c986 */ /* 0x0001e2000c101114 */
[----:B------:R-:W-:Y:S05]  /*9f60*/  @P3 BRA `(.L_x_200) ;  /* 0x0000000000043947 */ /* 0x000fea0003800000 */
[----:B------:R0:W5:Y:S02]  /*9f70*/  LDG.E.U8 R22, desc[UR20][R30.64+0x99] ;  /* 0x000099141e167981 */ /* 0x000164000c1e1100 */
.L_x_200:
[----:B------:R-:W-:Y:S05]  /*9f80*/  BSYNC B1 ;  /* 0x0000000000017941 */ /* 0x000fea0003800000 */
.L_x_199:
        /* <DEDUP_REMOVED lines=12> */
.L_x_202:
[----:B------:R-:W-:Y:S05]  /*a050*/  BSYNC B1 ;  /* 0x0000000000017941 */ /* 0x000fea0003800000 */
.L_x_201:
        /* <DEDUP_REMOVED lines=12> */
.L_x_204:
[----:B------:R-:W-:Y:S05]  /*a120*/  BSYNC B1 ;  /* 0x0000000000017941 */ /* 0x000fea0003800000 */
.L_x_203:
        /* <DEDUP_REMOVED lines=12> */
.L_x_206:
[----:B------:R-:W-:Y:S05]  /*a1f0*/  BSYNC B1 ;  /* 0x0000000000017941 */ /* 0x000fea0003800000 */
.L_x_205:
        /* <DEDUP_REMOVED lines=12> */
.L_x_208:
[----:B------:R-:W-:Y:S05]  /*a2c0*/  BSYNC B1 ;  /* 0x0000000000017941 */ /* 0x000fea0003800000 */
.L_x_207:
        /* <DEDUP_REMOVED lines=12> */
.L_x_210:
[----:B------:R-:W-:Y:S05]  /*a390*/  BSYNC B1 ;  /* 0x0000000000017941 */ /* 0x000fea0003800000 */
.L_x_209:
        /* <DEDUP_REMOVED lines=12> */
.L_x_212:
[----:B------:R-:W-:Y:S05]  /*a460*/  BSYNC B1 ;  /* 0x0000000000017941 */ /* 0x000fea0003800000 */
.L_x_211:
        /* <DEDUP_REMOVED lines=12> */
.L_x_214:
[----:B------:R-:W-:Y:S05]  /*a530*/  BSYNC B1 ;  /* 0x0000000000017941 */ /* 0x000fea0003800000 */
.L_x_213:
        /* <DEDUP_REMOVED lines=12> */
.L_x_216:
[----:B------:R-:W-:Y:S05]  /*a600*/  BSYNC B1 ;  /* 0x0000000000017941 */ /* 0x000fea0003800000 */
.L_x_215:
        /* <DEDUP_REMOVED lines=12> */
.L_x_218:
[----:B------:R-:W-:Y:S05]  /*a6d0*/  BSYNC B1 ;  /* 0x0000000000017941 */ /* 0x000fea0003800000 */
.L_x_217:
        /* <DEDUP_REMOVED lines=12> */
.L_x_220:
[----:B------:R-:W-:Y:S05]  /*a7a0*/  BSYNC B1 ;  /* 0x0000000000017941 */ /* 0x000fea0003800000 */
.L_x_219:
        /* <DEDUP_REMOVED lines=12> */
.L_x_222:
[----:B------:R-:W-:Y:S05]  /*a870*/  BSYNC B1 ;  /* 0x0000000000017941 */ /* 0x000fea0003800000 */
.L_x_221:
        /* <DEDUP_REMOVED lines=12> */
.L_x_224:
[----:B------:R-:W-:Y:S05]  /*a940*/  BSYNC B1 ;  /* 0x0000000000017941 */ /* 0x000fea0003800000 */
.L_x_223:
        /* <DEDUP_REMOVED lines=12> */
.L_x_226:
[----:B------:R-:W-:Y:S05]  /*aa10*/  BSYNC B1 ;  /* 0x0000000000017941 */ /* 0x000fea0003800000 */
.L_x_225:
        /* <DEDUP_REMOVED lines=12> */
.L_x_228:
[----:B------:R-:W-:Y:S05]  /*aae0*/  BSYNC B1 ;  /* 0x0000000000017941 */ /* 0x000fea0003800000 */
.L_x_227:
        /* <DEDUP_REMOVED lines=12> */
.L_x_230:
[----:B------:R-:W-:Y:S05]  /*abb0*/  BSYNC B1 ;  /* 0x0000000000017941 */ /* 0x000fea0003800000 */
.L_x_229:
        /* <DEDUP_REMOVED lines=12> */
.L_x_232:
[----:B------:R-:W-:Y:S05]  /*ac80*/  BSYNC B1 ;  /* 0x0000000000017941 */ /* 0x000fea0003800000 */
.L_x_231:
        /* <DEDUP_REMOVED lines=12> */
.L_x_234:
[----:B------:R-:W-:Y:S05]  /*ad50*/  BSYNC B1 ;  /* 0x0000000000017941 */ /* 0x000fea0003800000 */
.L_x_233:
        /* <DEDUP_REMOVED lines=12> */
.L_x_236:
[----:B------:R-:W-:Y:S05]  /*ae20*/  BSYNC B1 ;  /* 0x0000000000017941 */ /* 0x000fea0003800000 */
.L_x_235:
        /* <DEDUP_REMOVED lines=12> */
.L_x_238:
[----:B------:R-:W-:Y:S05]  /*aef0*/  BSYNC B1 ;  /* 0x0000000000017941 */ /* 0x000fea0003800000 */
.L_x_237:
        /* <DEDUP_REMOVED lines=12> */
.L_x_240:
[----:B------:R-:W-:Y:S05]  /*afc0*/  BSYNC B1 ;  /* 0x0000000000017941 */ /* 0x000fea0003800000 */
.L_x_239:
[----:B-----5:R-:W-:Y:S01]  /*afd0*/  LOP3.LUT R2, R2, 0xff, RZ, 0xc0, !PT ;  /* 0x000000ff02027812 */ /* 0x020fe200078ec0ff */
[----:B------:R-:W-:Y:S01]  /*afe0*/  BSSY B1, `(.L_x_241) ;  /* 0x000000b000017945 */ /* 0x000fe20003800000 */
[----:B------:R-:W-:Y:S02]  /*aff0*/  ISETP.LT.OR P4, PT, R34, 0xc9, !P0 ;  /* 0x000000c92200780c */ /* 0x000fe40004781670 */
[----:B------:R-:W-:-:S05]  /*b000*/  F2FP.F16.E5M2.UNPACK_B R2, R2 ;  /* 0x00000002ff02723e */ /* 0x000fca00020004ff */
[----:B------:R-:W-:-:S05]  /*b010*/  HADD2.F32 R2, -RZ, R2.H0_H0 ;  /* 0x20000002ff027230 */ /* 0x000fca0000004100 */
[----:B0-----:R-:W-:-:S04]  /*b020*/  FMUL R3, R2, UR31 ;  /* 0x0000001f02037c20 */ /* 0x001fc80008400000 */
[----:B------:R-:W-:Y:S01]  /*b030*/  FFMA R3, R0, UR32, R3 ;  /* 0x0000002000037c23 */ /* 0x000fe20008000003 */
[----:B------:R-:W-:-:S04]  /*b040*/  PRMT R0, RZ, 0x7610, R0 ;  /* 0x00007610ff007816 */ /* 0x000fc80000000000 */
[----:B------:R-:W-:-:S05]  /*b050*/  F2FP.SATFINITE.E5M2.F32.PACK_AB_MERGE_C R3, RZ, R3, RZ ;  /* 0x00000003ff03723e */ /* 0x000fca00048060ff */
[----:B------:R0:W-:Y:S01]  /*b060*/  @!P3 STG.E.U8 desc[UR20][R26.64+0xc1], R3 ;  /* 0x0000c1031a00b986 */ /* 0x0001e2000c101114 */
[----:B------:R-:W-:Y:S05]  /*b070*/  @P4 BRA `(.L_x_242) ;  /* 0x0000000000044947 */ /* 0x000fea0003800000 */
[----:B------:R0:W5:Y:S02]  /*b080*/  LDG.E.U8 R0, desc[UR20][R28.64+0xc8] ;  /* 0x0000c8141c007981 */ /* 0x000164000c1e1100 */
.L_x_242:
[----:B------:R-:W-:Y:S05]  /*b090*/  BSYNC B1 ;  /* 0x0000000000017941 */ /* 0x000fea0003800000 */
.L_x_241:
[----:B------:R-:W2:Y:S01]  /*b0a0*/  LDL.LU R2, [R1] ;  /* 0x0000000001027983 */ /* 0x000ea20000300800 */
[----:B-----5:R-:W-:Y:S01]  /*b0b0*/  LOP3.LUT R0, R0, 0xff, RZ, 0xc0, !PT ;  /* 0x000000ff00007812 */ /* 0x020fe200078ec0ff */
[----:B------:R-:W-:Y:S01]  /*b0c0*/  BSSY B1, `(.L_x_243) ;  /* 0x000000b000017945 */ /* 0x000fe20003800000 */
[----:B------:R-:W-:Y:S02]  /*b0d0*/  ISETP.LT.OR P3, PT, R34, 0xca, !P0 ;  /* 0x000000ca2200780c */ /* 0x000fe40004761670 */
[----:B------:R-:W-:-:S05]  /*b0e0*/  F2FP.F16.E5M2.UNPACK_B R0, R0 ;  /* 0x00000000ff00723e */ /* 0x000fca00020004ff */
[----:B------:R-:W-:-:S05]  /*b0f0*/  HADD2.F32 R0, -RZ, R0.H0_H0 ;  /* 0x20000000ff007230 */ /* 0x000fca0000004100 */
[----:B------:R-:W-:-:S04]  /*b100*/  FMUL R0, R0, UR31 ;  /* 0x0000001f00007c20 */ /* 0x000fc80008400000 */
[----:B--2---:R-:W-:-:S05]  /*b110*/  FFMA R0, R2, UR32, R0 ;  /* 0x0000002002007c23 */ /* 0x004fca0008000000 */
[----:B0-----:R-:W-:Y:S02]  /*b120*/  F2FP.SATFINITE.E5M2.F32.PACK_AB_MERGE_C R3, RZ, R0, RZ ;  /* 0x00000000ff03723e */ /* 0x001fe400048060ff */
[----:B------:R-:W-:-:S03]  /*b130*/  PRMT R0, RZ, 0x7610, R0 ;  /* 0x00007610ff007816 */ /* 0x000fc60000000000 */
[----:B------:R0:W-:Y:S01]  /*b140*/  @!P4 STG.E.U8 desc[UR20][R24.64+0xc8], R3 ;  /* 0x0000c8031800c986 */ /* 0x0001e2000c101114 */
[----:B------:R-:W-:Y:S05]  /*b150*/  @P3 BRA `(.L_x_244) ;  /* 0x0000000000043947 */ /* 0x000fea0003800000 */
[----:B------:R2:W5:Y:S02]  /*b160*/  LDG.E.U8 R0, desc[UR20][R28.64+0xc9] ;  /* 0x0000c9141c007981 */ /* 0x000564000c1e1100 */
.L_x_244:
[----:B------:R-:W-:Y:S05]  /*b170*/  BSYNC B1 ;  /* 0x0000000000017941 */ /* 0x000fea0003800000 */
.L_x_243:
[----:B------:R-:W3:Y:S01]  /*b180*/  LDL.LU R2, [R1+0x4] ;  /* 0x0000040001027983 */ /* 0x000ee20000300800 */
[----:B-----5:R-:W-:Y:S01]  /*b190*/  LOP3.LUT R0, R0, 0xff, RZ, 0xc0, !PT ;  /* 0x000000ff00007812 */ /* 0x020fe200078ec0ff */
[----:B------:R-:W-:Y:S01]  /*b1a0*/  BSSY B1, `(.L_x_245) ;  /* 0x000000b000017945 */ /* 0x000fe20003800000 */
[----:B------:R-:W-:Y:S02]  /*b1b0*/  ISETP.LT.OR P4, PT, R34, 0xc9, !P1 ;  /* 0x000000c92200780c */ /* 0x000fe40004f81670 */
[----:B------:R-:W-:-:S05]  /*b1c0*/  F2FP.F16.E5M2.UNPACK_B R0, R0 ;  /* 0x00000000ff00723e */ /* 0x000fca00020004ff */
[----:B------:R-:W-:-:S05]  /*b1d0*/  HADD2.F32 R0, -RZ, R0.H0_H0 ;  /* 0x20000000ff007230 */ /* 0x000fca0000004100 */
[----:B------:R-:W-:-:S04]  /*b1e0*/  FMUL R0, R0, UR31 ;  /* 0x0000001f00007c20 */ /* 0x000fc80008400000 */
[----:B---3--:R-:W-:-:S05]  /*b1f0*/  FFMA R0, R2, UR32, R0 ;  /* 0x0000002002007c23 */ /* 0x008fca0008000000 */
[----:B0-----:R-:W-:Y:S02]  /*b200*/  F2FP.SATFINITE.E5M2.F32.PACK_AB_MERGE_C R3, RZ, R0, RZ ;  /* 0x00000000ff03723e */ /* 0x001fe400048060ff */
[----:B------:R-:W-:-:S03]  /*b210*/  PRMT R0, RZ, 0x7610, R0 ;  /* 0x00007610ff007816 */ /* 0x000fc60000000000 */
[----:B------:R0:W-:Y:S01]  /*b220*/  @!P3 STG.E.U8 desc[UR20][R24.64+0xc9], R3 ;  /* 0x0000c9031800b986 */ /* 0x0001e2000c101114 */
[----:B------:R-:W-:Y:S05]  /*b230*/  @P4 BRA `(.L_x_246) ;  /* 0x0000000000044947 */ /* 0x000fea0003800000 */
[----:B------:R3:W5:Y:S02]  /*b240*/  LDG.E.U8 R0, desc[UR20][R30.64+0xc8] ;  /* 0x0000c8141e007981 */ /* 0x000764000c1e1100 */
.L_x_246:
[----:B------:R-:W-:Y:S05]  /*b250*/  BSYNC B1 ;  /* 0x0000000000017941 */ /* 0x000fea0003800000 */
.L_x_245:
[----:B------:R-:W2:Y:S01]  /*b260*/  LDL.LU R2, [R1+0x8] ;  /* 0x0000080001027983 */ /* 0x000ea20000300800 */
        /* <DEDUP_REMOVED lines=12> */
.L_x_248:
[----:B------:R-:W-:Y:S05]  /*b330*/  BSYNC B1 ;  /* 0x0000000000017941 */ /* 0x000fea0003800000 */
.L_x_247:
        /* <DEDUP_REMOVED lines=13> */
.L_x_250:
[----:B------:R-:W-:Y:S05]  /*b410*/  BSYNC B1 ;  /* 0x0000000000017941 */ /* 0x000fea0003800000 */
.L_x_249:
        /* <DEDUP_REMOVED lines=13> */
.L_x_252:
[----:B------:R-:W-:Y:S05]  /*b4f0*/  BSYNC B1 ;  /* 0x0000000000017941 */ /* 0x000fea0003800000 */
.L_x_251:
        /* <DEDUP_REMOVED lines=13> */
.L_x_254:
[----:B------:R-:W-:Y:S05]  /*b5d0*/  BSYNC B1 ;  /* 0x0000000000017941 */ /* 0x000fea0003800000 */
.L_x_253:
        /* <DEDUP_REMOVED lines=13> */
.L_x_256:
[----:B------:R-:W-:Y:S05]  /*b6b0*/  BSYNC B1 ;  /* 0x0000000000017941 */ /* 0x000fea0003800000 */
.L_x_255:
        /* <DEDUP_REMOVED lines=13> */
.L_x_258:
[----:B------:R-:W-:Y:S05]  /*b790*/  BSYNC B1 ;  /* 0x0000000000017941 */ /* 0x000fea0003800000 */
.L_x_257:
        /* <DEDUP_REMOVED lines=13> */
.L_x_260:
[----:B------:R-:W-:Y:S05]  /*b870*/  BSYNC B1 ;  /* 0x0000000000017941 */ /* 0x000fea0003800000 */
.L_x_259:
        /* <DEDUP_REMOVED lines=13> */
.L_x_262:
[----:B------:R-:W-:Y:S05]  /*b950*/  BSYNC B1 ;  /* 0x0000000000017941 */ /* 0x000fea0003800000 */
.L_x_261:
        /* <DEDUP_REMOVED lines=13> */
.L_x_264:
[----:B------:R-:W-:Y:S05]  /*ba30*/  BSYNC B1 ;  /* 0x0000000000017941 */ /* 0x000fea0003800000 */
.L_x_263:
        /* <DEDUP_REMOVED lines=13> */
.L_x_266:
[----:B------:R-:W-:Y:S05]  /*bb10*/  BSYNC B1 ;  /* 0x0000000000017941 */ /* 0x000fea0003800000 */
.L_x_265:
        /* <DEDUP_REMOVED lines=13> */
.L_x_268:
[----:B------:R-:W-:Y:S05]  /*bbf0*/  BSYNC B1 ;  /* 0x0000000000017941 */ /* 0x000fea0003800000 */
.L_x_267:
        /* <DEDUP_REMOVED lines=13> */
.L_x_270:
[----:B------:R-:W-:Y:S05]  /*bcd0*/  BSYNC B1 ;  /* 0x0000000000017941 */ /* 0x000fea0003800000 */
.L_x_269:
        /* <DEDUP_REMOVED lines=13> */
.L_x_272:
[----:B------:R-:W-:Y:S05]  /*bdb0*/  BSYNC B1 ;  /* 0x0000000000017941 */ /* 0x000fea0003800000 */
.L_x_271:
        /* <DEDUP_REMOVED lines=13> */
.L_x_274:
[----:B------:R-:W-:Y:S05]  /*be90*/  BSYNC B1 ;  /* 0x0000000000017941 */ /* 0x000fea0003800000 */
.L_x_273:
        /* <DEDUP_REMOVED lines=13> */
.L_x_276:
[----:B------:R-:W-:Y:S05]  /*bf70*/  BSYNC B1 ;  /* 0x0000000000017941 */ /* 0x000fea0003800000 */
.L_x_275:
        /* <DEDUP_REMOVED lines=13> */
.L_x_278:
[----:B------:R-:W-:Y:S05]  /*c050*/  BSYNC B1 ;  /* 0x0000000000017941 */ /* 0x000fea0003800000 */
.L_x_277:
        /* <DEDUP_REMOVED lines=13> */
.L_x_280:
[----:B------:R-:W-:Y:S05]  /*c130*/  BSYNC B1 ;  /* 0x0000000000017941 */ /* 0x000fea0003800000 */
.L_x_279:
        /* <DEDUP_REMOVED lines=13> */
.L_x_282:
[----:B------:R-:W-:Y:S05]  /*c210*/  BSYNC B1 ;  /* 0x0000000000017941 */ /* 0x000fea0003800000 */
.L_x_281:
        /* <DEDUP_REMOVED lines=13> */
.L_x_284:
[----:B------:R-:W-:Y:S05]  /*c2f0*/  BSYNC B1 ;  /* 0x0000000000017941 */ /* 0x000fea0003800000 */
.L_x_283:
        /* <DEDUP_REMOVED lines=13> */
.L_x_286:
[----:B------:R-:W-:Y:S05]  /*c3d0*/  BSYNC B1 ;  /* 0x0000000000017941 */ /* 0x000fea0003800000 */
.L_x_285:
        /* <DEDUP_REMOVED lines=13> */
.L_x_288:
[----:B------:R-:W-:Y:S05]  /*c4b0*/  BSYNC B1 ;  /* 0x0000000000017941 */ /* 0x000fea0003800000 */
.L_x_287:
        /* <DEDUP_REMOVED lines=13> */
.L_x_290:
[----:B------:R-:W-:Y:S05]  /*c590*/  BSYNC B1 ;  /* 0x0000000000017941 */ /* 0x000fea0003800000 */
.L_x_289:
        /* <DEDUP_REMOVED lines=13> */
.L_x_292:
[----:B------:R-:W-:Y:S05]  /*c670*/  BSYNC B1 ;  /* 0x0000000000017941 */ /* 0x000fea0003800000 */
.L_x_291:
        /* <DEDUP_REMOVED lines=13> */
.L_x_294:
[----:B------:R-:W-:Y:S05]  /*c750*/  BSYNC B1 ;  /* 0x0000000000017941 */ /* 0x000fea0003800000 */
.L_x_293:
        /* <DEDUP_REMOVED lines=13> */
.L_x_296:
[----:B------:R-:W-:Y:S05]  /*c830*/  BSYNC B1 ;  /* 0x0000000000017941 */ /* 0x000fea0003800000 */
.L_x_295:
[----:B------:R-:W-:Y:S05]  /*c840*/  @P1 BRA `(.L_x_297) ;  /* 0x00000020009c1947 */ /* 0x000fea0003800000 */
[----:B------:R-:W2:Y:S01]  /*c850*/  LDL.LU R2, [R1+0x6c] ;  /* 0x00006c0001027983 */ /* 0x000ea20000300800 */
[----:B-----5:R-:W-:-:S04]  /*c860*/  LOP3.LUT R0, R0, 0xff, RZ, 0xc0, !PT ;  /* 0x000000ff00007812 */ /* 0x020fc800078ec0ff */
[----:B------:R-:W-:-:S05]  /*c870*/  F2FP.F16.E5M2.UNPACK_B R0, R0 ;  /* 0x00000000ff00723e */ /* 0x000fca00020004ff */
[----:B------:R-:W-:-:S05]  /*c880*/  HADD2.F32 R0, -RZ, R0.H0_H0 ;  /* 0x20000000ff007230 */ /* 0x000fca0000004100 */
[----:B------:R-:W-:-:S04]  /*c890*/  FMUL R0, R0, UR31 ;  /* 0x0000001f00007c20 */ /* 0x000fc80008400000 */
[----:B--2---:R-:W-:-:S05]  /*c8a0*/  FFMA R0, R2, UR32, R0 ;  /* 0x0000002002007c23 */ /* 0x004fca0008000000 */
[----:B0-----:R-:W-:-:S05]  /*c8b0*/  F2FP.SATFINITE.E5M2.F32.PACK_AB_MERGE_C R3, RZ, R0, RZ ;  /* 0x00000000ff03723e */ /* 0x001fca00048060ff */
[----:B------:R0:W-:Y:S01]  /*c8c0*/  STG.E.U8 desc[UR20][R26.64+0xf9], R3 ;  /* 0x0000f9031a007986 */ /* 0x0001e2000c101114 */
[----:B------:R-:W-:Y:S05]  /*c8d0*/  BRA `(.L_x_297) ;  /* 0x0000002000787947 */ /* 0x000fea0003800000 */
.L_x_40:
[----:B------:R-:W-:Y:S01]  /*c8e0*/  ISETP.GE.AND P1, PT, R39, 0x1, PT ;  /* 0x000000012700780c */ /* 0x000fe20003f26270 */
[----:B------:R-:W-:Y:S01]  /*c8f0*/  FMUL R228, R228, UR32 ;  /* 0x00000020e4e47c20 */ /* 0x000fe20008400000 */
[----:B------:R-:W-:Y:S01]  /*c900*/  FMUL R227, R227, UR32 ;  /* 0x00000020e3e37c20 */ /* 0x000fe20008400000 */
[----:B------:R-:W-:Y:S01]  /*c910*/  ISETP.GE.AND P0, PT, R39, 0x9, PT ;  /* 0x000000092700780c */ /* 0x000fe20003f06270 */
[----:B------:R-:W-:Y:S01]  /*c920*/  FMUL R226, R226, UR32 ;  /* 0x00000020e2e27c20 */ /* 0x000fe20008400000 */
[C---:B------:R-:W-:Y:S02]  /*c930*/  ISETP.LT.OR P4, PT, R34.reuse, 0x1, !P1 ;  /* 0x000000012200780c */ /* 0x040fe40004f81670 */
[----:B------:R-:W-:Y:S02]  /*c940*/  ISETP.LT.OR P5, PT, R34, 0x2, !P1 ;  /* 0x000000022200780c */ /* 0x000fe40004fa1670 */
[----:B------:R-:W-:Y:S02]  /*c950*/  F2FP.SATFINITE.E5M2.F32.PACK_AB_MERGE_C R29, RZ, R228, RZ ;  /* 0x000000e4ff1d723e */ /* 0x000fe400048060ff */
[----:B------:R-:W-:-:S02]  /*c960*/  F2FP.SATFINITE.E5M2.F32.PACK_AB_MERGE_C R227, RZ, R227, RZ ;  /* 0x000000e3ffe3723e */ /* 0x000fc400048060ff */
[----:B------:R-:W-:Y:S01]  /*c970*/  ISETP.LT.OR P3, PT, R34, 0x1, !P0 ;  /* 0x000000012200780c */ /* 0x000fe20004761670 */
[----:B------:R-:W-:-:S04]  /*c980*/  FMUL R225, R225, UR32 ;  /* 0x00000020e1e17c20 */ /* 0x000fc80008400000 */
[----:B------:R2:W-:Y:S01]  /*c990*/  @!P4 STG.E.U8 desc[UR20][R24.64], R29 ;  /* 0x0000001d1800c986 */ /* 0x0005e2000c101114 */
[----:B------:R-:W-:-:S03]  /*c9a0*/  ISETP.LT.OR P4, PT, R34, 0x2, !P0 ;  /* 0x000000022200780c */ /* 0x000fc60004781670 */
[----:B------:R3:W-:Y:S01]  /*c9b0*/  @!P5 STG.E.U8 desc[UR20][R24.64+0x1], R227 ;  /* 0x000001e31800d986 */ /* 0x0007e2000c101114 */
[----:B------:R-:W-:Y:S01]  /*c9c0*/  ISETP.LT.OR P5, PT, R34, 0x9, !P1 ;  /* 0x000000092200780c */ /* 0x000fe20004fa1670 */
[----:B------:R-:W-:Y:S01]  /*c9d0*/  FMUL R224, R224, UR32 ;  /* 0x00000020e0e07c20 */ /* 0x000fe20008400000 */
[----:B------:R-:W-:Y:S01]  /*c9e0*/  ISETP.LT.OR P6, PT, R34, 0xa, !P1 ;  /* 0x0000000a2200780c */ /* 0x000fe20004fc1670 */
[----:B------:R-:W-:Y:S01]  /*c9f0*/  FMUL R223, R223, UR32 ;  /* 0x00000020dfdf7c20 */ /* 0x000fe20008400000 */
[----:B------:R-:W-:Y:S02]  /*ca00*/  F2FP.SATFINITE.E5M2.F32.PACK_AB_MERGE_C R31, RZ, R226, RZ ;  /* 0x000000e2ff1f723e */ /* 0x000fe400048060ff */
[----:B------:R-:W-:Y:S02]  /*ca10*/  F2FP.SATFINITE.E5M2.F32.PACK_AB_MERGE_C R225, RZ, R225, RZ ;  /* 0x000000e1ffe1723e */ /* 0x000fe400048060ff */
[----:B--2---:R-:W-:Y:S01]  /*ca20*/  F2FP.SATFINITE.E5M2.F32.PACK_AB_MERGE_C R29, RZ, R224, RZ ;  /* 0x000000e0ff1d723e */ /* 0x004fe200048060ff */
[----:B------:R-:W-:Y:S01]  /*ca30*/  @!P3 STG.E.U8 desc[UR20][R26.64], R31 ;  /* 0x0000001f1a00b986 */ /* 0x000fe2000c101114 */
[----:B------:R-:W-:-:S02]  /*ca40*/  F2FP.SATFINITE.E5M2.F32.PACK_AB_MERGE_C R223, RZ, R223, RZ ;  /* 0x000000dfffdf723e */ /* 0x000fc400048060ff */
[C---:B------:R-:W-:Y:S01]  /*ca50*/  ISETP.LT.OR P3, PT, R34.reuse, 0x9, !P0 ;  /* 0x000000092200780c */ /* 0x040fe20004761670 */
[----:B------:R-:W-:Y:S01]  /*ca60*/  @!P4 STG.E.U8 desc[UR20][R26.64+0x1], R225 ;  /* 0x000001e11a00c986 */ /* 0x000fe2000c101114 */
[----:B------:R-:W-:-:S03]  /*ca70*/  ISETP.LT.OR P4, PT, R34, 0xa, !P0 ;  /* 0x0000000a2200780c */ /* 0x000fc60004781670 */
[----:B------:R2:W-:Y:S01]  /*ca80*/  @!P5 STG.E.U8 desc[UR20][R24.64+0x8], R29 ;  /* 0x0000081d1800d986 */ /* 0x0005e2000c101114 */
[----:B------:R-:W-:Y:S01]  /*ca90*/  ISETP.LT.OR P5, PT, R34, 0x11, !P1 ;  /* 0x000000112200780c */ /* 0x000fe20004fa1670 */
[----:B------:R-:W-:Y:S01]  /*caa0*/  FMUL R222, R222, UR32 ;  /* 0x00000020dede7c20 */ /* 0x000fe20008400000 */
[----:B------:R-:W-:Y:S01]  /*cab0*/  FMUL R221, R221, UR32 ;  /* 0x00000020dddd7c20 */ /* 0x000fe20008400000 */
[----:B------:R-:W-:Y:S01]  /*cac0*/  FMUL R220, R220, UR32 ;  /* 0x00000020dcdc7c20 */ /* 0x000fe20008400000 */
[----:B------:R-:W-:Y:S01]  /*cad0*/  @!P6 STG.E.U8 desc[UR20][R24.64+0x9], R223 ;  /* 0x000009df1800e986 */ /* 0x000fe2000c101114 */
[----:B------:R-:W-:Y:S01]  /*cae0*/  ISETP.LT.OR P6, PT, R34, 0x12, !P1 ;  /* 0x000000122200780c */ /* 0x000fe20004fc1670 */
[----:B------:R-:W-:Y:S01]  /*caf0*/  FMUL R219, R219, UR32 ;  /* 0x00000020dbdb7c20 */ /* 0x000fe20008400000 */
[----:B------:R-:W-:Y:S01]  /*cb00*/  F2FP.SATFINITE.E5M2.F32.PACK_AB_MERGE_C R33, RZ, R222, RZ ;  /* 0x000000deff21723e */ /* 0x000fe200048060ff */
[----:B---3--:R-:W3:Y:S01]  /*cb10*/  LDL.LU R227, [R1+0x8] ;  /* 0x0000080001e37983 */ /* 0x008ee20000300800 */
[----:B------:R-:W-:-:S02]  /*cb20*/  F2FP.SATFINITE.E5M2.F32.PACK_AB_MERGE_C R221, RZ, R221, RZ ;  /* 0x000000ddffdd723e */ /* 0x000fc400048060ff */
[----:B--2---:R-:W-:Y:S01]  /*cb30*/  F2FP.SATFINITE.E5M2.F32.PACK_AB_MERGE_C R29, RZ, R220, RZ ;  /* 0x000000dcff1d723e */ /* 0x004fe200048060ff */
[----:B------:R-:W2:Y:S04]  /*cb40*/  LDL.LU R226, [R1+0x4] ;  /* 0x0000040001e27983 */ /* 0x000ea80000300800 */
[----:B------:R-:W4:Y:S01]  /*cb50*/  LDL.LU R224, [R1] ;  /* 0x0000000001e07983 */ /* 0x000f220000300800 */
[----:B------:R-:W-:-:S03]  /*cb60*/  F2FP.SATFINITE.E5M2.F32.PACK_AB_MERGE_C R219, RZ, R219, RZ ;  /* 0x000000dbffdb723e */ /* 0x000fc600048060ff */
[----:B------:R-:W-:Y:S01]  /*cb70*/  @!P3 STG.E.U8 desc[UR20][R26.64+0x8], R33 ;  /* 0x000008211a00b986 */ /* 0x000fe2000c101114 */
[----:B------:R-:W-:-:S03]  /*cb80*/  ISETP.LT.OR P3, PT, R34, 0x11, !P0 ;  /* 0x000000112200780c */ /* 0x000fc60004761670 */
        /* <DEDUP_REMOVED lines=11> */
[----:B------:R-:W-:Y:S01]  /*cc40*/  FMUL R214, R214, UR32 ;  /* 0x00000020d6d67c20 */ /* 0x000fe20008400000 */
[----:B------:R-:W-:Y:S01]  /*cc50*/  F2FP.SATFINITE.E5M2.F32.PACK_AB_MERGE_C R217, RZ, R217, RZ ;  /* 0x000000d9ffd9723e */ /* 0x000fe200048060ff */
[----:B------:R-:W-:Y:S01]  /*cc60*/  FMUL R213, R213, UR32 ;  /* 0x00000020d5d57c20 */ /* 0x000fe20008400000 */
[----:B0-----:R-:W-:Y:S01]  /*cc70*/  F2FP.SATFINITE.E5M2.F32.PACK_AB_MERGE_C R29, RZ, R216, RZ ;  /* 0x000000d8ff1d723e */ /* 0x001fe200048060ff */
[----:B------:R-:W-:Y:S01]  /*cc80*/  @!P3 STG.E.U8 desc[UR20][R26.64+0x10], R31 ;  /* 0x0000101f1a00b986 */ /* 0x000fe2000c101114 */
[----:B------:R-:W-:-:S02]  /*cc90*/  F2FP.SATFINITE.E5M2.F32.PACK_AB_MERGE_C R215, RZ, R215, RZ ;  /* 0x000000d7ffd7723e */ /* 0x000fc400048060ff */
[C---:B------:R-:W-:Y:S01]  /*cca0*/  ISETP.LT.OR P3, PT, R34.reuse, 0x19, !P0 ;  /* 0x000000192200780c */ /* 0x040fe20004761670 */
[----:B------:R-:W-:Y:S01]  /*ccb0*/  @!P4 STG.E.U8 desc[UR20][R26.64+0x11], R217 ;  /* 0x000011d91a00c986 */ /* 0x000fe2000c101114 */
[----:B------:R-:W-:-:S03]  /*ccc0*/  ISETP.LT.OR P4, PT, R34, 0x1a, !P0 ;  /* 0x0000001a2200780c */ /* 0x000fc60004781670 */
[----:B------:R0:W-:Y:S01]  /*ccd0*/  @!P5 STG.E.U8 desc[UR20][R24.64+0x18], R29 ;  /* 0x0000181d1800d986 */ /* 0x0001e2000c101114 */
[----:B------:R-:W-:Y:S01]  /*cce0*/  ISETP.LT.OR P5, PT, R34, 0x21, !P1 ;  /* 0x000000212200780c */ /* 0x000fe20004fa1670 */
[----:B------:R-:W-:Y:S02]  /*ccf0*/  FMUL R212, R212, UR32 ;  /* 0x00000020d4d47c20 */ /* 0x000fe40008400000 */
[----:B------:R-:W-:Y:S01]  /*cd00*/  @!P6 STG.E.U8 desc[UR20][R24.64+0x19], R215 ;  /* 0x000019d71800e986 */ /* 0x000fe2000c101114 */
[----:B------:R-:W-:Y:S01]  /*cd10*/  ISETP.LT.OR P6, PT, R34, 0x22, !P1 ;  /* 0x000000222200780c */ /* 0x000fe20004fc1670 */
[----:B------:R-:W-:Y:S01]  /*cd20*/  FMUL R211, R211, UR32 ;  /* 0x00000020d3d37c20 */ /* 0x000fe20008400000 */
[----:B------:R-:W-:Y:S01]  /*cd30*/  F2FP.SATFINITE.E5M2.F32.PACK_AB_MERGE_C R33, RZ, R214, RZ ;  /* 0x000000d6ff21723e */ /* 0x000fe200048060ff */
[----:B------:R-:W-:Y:S01]  /*cd40*/  FMUL R210, R210, UR32 ;  /* 0x00000020d2d27c20 */ /* 0x000fe20008400000 */
[----:B------:R-:W-:Y:S01]  /*cd50*/  F2FP.SATFINITE.E5M2.F32.PACK_AB_MERGE_C R213, RZ, R213, RZ ;  /* 0x000000d5ffd5723e */ /* 0x000fe200048060ff */
[----:B------:R-:W-:Y:S01]  /*cd60*/  FMUL R209, R209, UR32 ;  /* 0x00000020d1d17c20 */ /* 0x000fe20008400000 */
        /* <DEDUP_REMOVED lines=8> */
[----:B------:R-:W-:-:S03]  /*cdf0*/  ISETP.LT.OR P5, PT, R34, 0x29, !P1 ;  /* 0x000000292200780c */ /* 0x000fc60004fa1670 */
        /* <DEDUP_REMOVED lines=240> */
[----:B------:R1:W-:Y:S01]  /*dd00*/  @!P6 STG.E.U8 desc[UR20][R24.64+0x99], R23 ;  /* 0x000099171800e986 */ /* 0x0003e2000c101114 */
        /* <DEDUP_REMOVED lines=11> */
[----:B------:R0:W-:Y:S01]  /*ddc0*/  @!P4 STG.E.U8 desc[UR20][R26.64+0x99], R21 ;  /* 0x000099151a00c986 */ /* 0x0001e2000c101114 */
[----:B------:R-:W-:-:S03]  /*ddd0*/  ISETP.LT.OR P4, PT, R34, 0xa2, !P0 ;  /* 0x000000a22200780c */ /* 0x000fc60004781670 */
[----:B------:R-:W-:Y:S01]  /*dde0*/  @!P5 STG.E.U8 desc[UR20][R24.64+0xa0], R29 ;  /* 0x0000a01d1800d986 */ /* 0x000fe2000c101114 */
[----:B------:R-:W-:-:S03]  /*ddf0*/  ISETP.LT.OR P5, PT, R34, 0xa9, !P1 ;  /* 0x000000a92200780c */ /* 0x000fc60004fa1670 */
[----:B------:R3:W-:Y:S01]  /*de00*/  @!P6 STG.E.U8 desc[UR20][R24.64+0xa1], R19 ;  /* 0x0000a1131800e986 */ /* 0x0007e2000c101114 */
[----:B------:R-:W-:Y:S01]  /*de10*/  ISETP.LT.OR P6, PT, R34, 0xaa, !P1 ;  /* 0x000000aa2200780c */ /* 0x000fe20004fc1670 */
[----:B------:R-:W-:Y:S01]  /*de20*/  FMUL R15, R15, UR32 ;  /* 0x000000200f0f7c20 */ /* 0x000fe20008400000 */
[----:B-1----:R-:W-:Y:S01]  /*de30*/  F2FP.SATFINITE.E5M2.F32.PACK_AB_MERGE_C R23, RZ, R18, RZ ;  /* 0x00000012ff17723e */ /* 0x002fe200048060ff */
[----:B------:R-:W-:Y:S01]  /*de40*/  FMUL R14, R14, UR32 ;  /* 0x000000200e0e7c20 */ /* 0x000fe20008400000 */
[----:B------:R-:W-:Y:S01]  /*de50*/  F2FP.SATFINITE.E5M2.F32.PACK_AB_MERGE_C R17, RZ, R17, RZ ;  /* 0x00000011ff11723e */ /* 0x000fe200048060ff */
[----:B------:R-:W-:Y:S01]  /*de60*/  FMUL R13, R13, UR32 ;  /* 0x000000200d0d7c20 */ /* 0x000fe20008400000 */
[----:B0-----:R-:W-:Y:S01]  /*de70*/  F2FP.SATFINITE.E5M2.F32.PACK_AB_MERGE_C R21, RZ, R16, RZ ;  /* 0x00000010ff15723e */ /* 0x001fe200048060ff */
[----:B------:R-:W-:Y:S01]  /*de80*/  @!P3 STG.E.U8 desc[UR20][R26.64+0xa0], R23 ;  /* 0x0000a0171a00b986 */ /* 0x000fe2000c101114 */
[----:B------:R-:W-:Y:S02]  /*de90*/  F2FP.SATFINITE.E5M2.F32.PACK_AB_MERGE_C R15, RZ, R15, RZ ;  /* 0x0000000fff0f723e */ /* 0x000fe400048060ff */
[C---:B------:R-:W-:Y:S01]  /*dea0*/  ISETP.LT.OR P3, PT, R34.reuse, 0xa9, !P0 ;  /* 0x000000a92200780c */ /* 0x040fe20004761670 */
[----:B------:R-:W-:Y:S01]  /*deb0*/  @!P4 STG.E.U8 desc[UR20][R26.64+0xa1], R17 ;  /* 0x0000a1111a00c986 */ /* 0x000fe2000c101114 */
[----:B------:R-:W-:-:S03]  /*dec0*/  ISETP.LT.OR P4, PT, R34, 0xaa, !P0 ;  /* 0x000000aa2200780c */ /* 0x000fc60004781670 */
[----:B------:R-:W-:Y:S01]  /*ded0*/  @!P5 STG.E.U8 desc[UR20][R24.64+0xa8], R21 ;  /* 0x0000a8151800d986 */ /* 0x000fe2000c101114 */
[----:B------:R-:W-:Y:S01]  /*dee0*/  ISETP.LT.OR P5, PT, R34, 0xb1, !P1 ;  /* 0x000000b12200780c */ /* 0x000fe20004fa1670 */
[----:B------:R-:W-:Y:S02]  /*def0*/  FMUL R12, R12, UR32 ;  /* 0x000000200c0c7c20 */ /* 0x000fe40008400000 */
[----:B------:R0:W-:Y:S01]  /*df00*/  @!P6 STG.E.U8 desc[UR20][R24.64+0xa9], R15 ;  /* 0x0000a90f1800e986 */ /* 0x0001e2000c101114 */
[----:B------:R-:W-:Y:S01]  /*df10*/  ISETP.LT.OR P6, PT, R34, 0xb2, !P1 ;  /* 0x000000b22200780c */ /* 0x000fe20004fc1670 */
[----:B------:R-:W-:Y:S01]  /*df20*/  FMUL R11, R11, UR32 ;  /* 0x000000200b0b7c20 */ /* 0x000fe20008400000 */
[----:B---3--:R-:W-:Y:S01]  /*df30*/  F2FP.SATFINITE.E5M2.F32.PACK_AB_MERGE_C R19, RZ, R14, RZ ;  /* 0x0000000eff13723e */ /* 0x008fe200048060ff */
[----:B------:R-:W3:Y:S01]  /*df40*/  LDL.LU R223, [R1+0x18] ;  /* 0x0000180001df7983 */ /* 0x000ee20000300800 */
[----:B------:R-:W-:Y:S02]  /*df50*/  F2FP.SATFINITE.E5M2.F32.PACK_AB_MERGE_C R13, RZ, R13, RZ ;  /* 0x0000000dff0d723e */ /* 0x000fe400048060ff */
[----:B------:R-:W-:Y:S01]  /*df60*/  F2FP.SATFINITE.E5M2.F32.PACK_AB_MERGE_C R11, RZ, R11, RZ ;  /* 0x0000000bff0b723e */ /* 0x000fe200048060ff */
[----:B------:R-:W-:Y:S01]  /*df70*/  @!P3 STG.E.U8 desc[UR20][R26.64+0xa8], R19 ;  /* 0x0000a8131a00b986 */ /* 0x000fe2000c101114 */
[----:B0-----:R-:W-:-:S03]  /*df80*/  F2FP.SATFINITE.E5M2.F32.PACK_AB_MERGE_C R15, RZ, R12, RZ ;  /* 0x0000000cff0f723e */ /* 0x001fc600048060ff */
[----:B------:R0:W-:Y:S01]  /*df90*/  @!P4 STG.E.U8 desc[UR20][R26.64+0xa9], R13 ;  /* 0x0000a90d1a00c986 */ /* 0x0001e2000c101114 */
[C---:B------:R-:W-:Y:S02]  /*dfa0*/  ISETP.LT.OR P3, PT, R34.reuse, 0xb1, !P0 ;  /* 0x000000b12200780c */ /* 0x040fe40004761670 */
[C---:B------:R-:W-:Y:S01]  /*dfb0*/  ISETP.LT.OR P4, PT, R34.reuse, 0xb2, !P0 ;  /* 0x000000b22200780c */ /* 0x040fe20004781670 */
[----:B------:R-:W-:Y:S01]  /*dfc0*/  @!P5 STG.E.U8 desc[UR20][R24.64+0xb0], R15 ;  /* 0x0000b00f1800d986 */ /* 0x000fe2000c101114 */
[----:B------:R-:W-:Y:S01]  /*dfd0*/  ISETP.LT.OR P5, PT, R34, 0xb9, !P1 ;  /* 0x000000b92200780c */ /* 0x000fe20004fa1670 */
[----:B------:R-:W-:Y:S01]  /*dfe0*/  FMUL R10, R10, UR32 ;  /* 0x000000200a0a7c20 */ /* 0x000fe20008400000 */
[----:B------:R-:W-:Y:S01]  /*dff0*/  FMUL R9, R9, UR32 ;  /* 0x0000002009097c20 */ /* 0x000fe20008400000 */
[----:B------:R-:W3:Y:S01]  /*e000*/  LDL.LU R222, [R1+0x14] ;  /* 0x0000140001de7983 */ /* 0x000ee20000300800 */
[----:B------:R-:W-:-:S03]  /*e010*/  FMUL R8, R8, UR32 ;  /* 0x0000002008087c20 */ /* 0x000fc60008400000 */
[----:B------:R-:W3:Y:S01]  /*e020*/  LDL.LU R220, [R1+0x10] ;  /* 0x0000100001dc7983 */ /* 0x000ee20000300800 */
[----:B------:R-:W-:-:S03]  /*e030*/  F2FP.SATFINITE.E5M2.F32.PACK_AB_MERGE_C R17, RZ, R10, RZ ;  /* 0x0000000aff11723e */ /* 0x000fc600048060ff */
[----:B------:R-:W3:Y:S01]  /*e040*/  LDL.LU R221, [R1+0xc] ;  /* 0x00000c0001dd7983 */ /* 0x000ee20000300800 */
[----:B------:R-:W-:Y:S01]  /*e050*/  F2FP.SATFINITE.E5M2.F32.PACK_AB_MERGE_C R9, RZ, R9, RZ ;  /* 0x00000009ff09723e */ /* 0x000fe200048060ff */
[----:B------:R-:W-:Y:S01]  /*e060*/  FMUL R7, R7, UR32 ;  /* 0x0000002007077c20 */ /* 0x000fe20008400000 */
[----:B0-----:R-:W-:Y:S01]  /*e070*/  F2FP.SATFINITE.E5M2.F32.PACK_AB_MERGE_C R13, RZ, R8, RZ ;  /* 0x00000008ff0d723e */ /* 0x001fe200048060ff */
[----:B------:R0:W-:Y:S01]  /*e080*/  @!P6 STG.E.U8 desc[UR20][R24.64+0xb1], R11 ;  /* 0x0000b10b1800e986 */ /* 0x0001e2000c101114 */
[----:B------:R-:W-:Y:S01]  /*e090*/  ISETP.LT.OR P6, PT, R34, 0xba, !P1 ;  /* 0x000000ba2200780c */ /* 0x000fe20004fc1670 */
[----:B-----5:R-:W-:Y:S01]  /*e0a0*/  FMUL R2, R2, UR32 ;  /* 0x0000002002027c20 */ /* 0x020fe20008400000 */
[----:B------:R-:W-:Y:S01]  /*e0b0*/  F2FP.SATFINITE.E5M2.F32.PACK_AB_MERGE_C R7, RZ, R7, RZ ;  /* 0x00000007ff07723e */ /* 0x000fe200048060ff */
[----:B------:R-:W-:Y:S01]  /*e0c0*/  @!P3 STG.E.U8 desc[UR20][R26.64+0xb0], R17 ;  /* 0x0000b0111a00b986 */ /* 0x000fe2000c101114 */
[----:B------:R-:W-:Y:S01]  /*e0d0*/  FMUL R3, R3, UR32 ;  /* 0x0000002003037c20 */ /* 0x000fe20008400000 */
[----:B------:R-:W-:Y:S01]  /*e0e0*/  FMUL R4, R4, UR32 ;  /* 0x0000002004047c20 */ /* 0x000fe20008400000 */
[C---:B------:R-:W-:Y:S01]  /*e0f0*/  ISETP.LT.OR P3, PT, R34.reuse, 0xb9, !P0 ;  /* 0x000000b92200780c */ /* 0x040fe20004761670 */
[----:B------:R1:W-:Y:S01]  /*e100*/  @!P4 STG.E.U8 desc[UR20][R26.64+0xb1], R9 ;  /* 0x0000b1091a00c986 */ /* 0x0003e2000c101114 */
[----:B------:R-:W-:Y:S01]  /*e110*/  ISETP.LT.OR P4, PT, R34, 0xba, !P0 ;  /* 0x000000ba2200780c */ /* 0x000fe20004781670 */
[----:B------:R-:W-:Y:S01]  /*e120*/  FMUL R6, R6, UR32 ;  /* 0x0000002006067c20 */ /* 0x000fe20008400000 */
[----:B------:R-:W-:Y:S01]  /*e130*/  FMUL R5, R5, UR32 ;  /* 0x0000002005057c20 */ /* 0x000fe20008400000 */
[----:B------:R2:W-:Y:S01]  /*e140*/  @!P5 STG.E.U8 desc[UR20][R24.64+0xb8], R13 ;  /* 0x0000b80d1800d986 */ /* 0x0005e2000c101114 */
[----:B------:R-:W-:Y:S01]  /*e150*/  ISETP.LT.OR P5, PT, R34, 0xc1, !P1 ;  /* 0x000000c12200780c */ /* 0x000fe20004fa1670 */
[----:B------:R-:W-:Y:S01]  /*e160*/  FMUL R0, R0, UR32 ;  /* 0x0000002000007c20 */ /* 0x000fe20008400000 */
[----:B0-----:R-:W-:Y:S01]  /*e170*/  F2FP.SATFINITE.E5M2.F32.PACK_AB_MERGE_C R11, RZ, R6, RZ ;  /* 0x00000006ff0b723e */ /* 0x001fe200048060ff */
[----:B------:R-:W3:Y:S01]  /*e180*/  LDL.LU R225, [R1+0x1c] ;  /* 0x00001c0001e17983 */ /* 0x000ee20000300800 */
[----:B------:R-:W-:-:S03]  /*e190*/  F2FP.SATFINITE.E5M2.F32.PACK_AB_MERGE_C R5, RZ, R5, RZ ;  /* 0x00000005ff05723e */ /* 0x000fc600048060ff */
[----:B------:R0:W-:Y:S01]  /*e1a0*/  @!P6 STG.E.U8 desc[UR20][R24.64+0xb9], R7 ;  /* 0x0000b9071800e986 */ /* 0x0001e2000c101114 */
[----:B-1----:R-:W-:Y:S01]  /*e1b0*/  F2FP.SATFINITE.E5M2.F32.PACK_AB_MERGE_C R9, RZ, R4, RZ ;  /* 0x00000004ff09723e */ /* 0x002fe200048060ff */
[----:B------:R-:W-:Y:S01]  /*e1c0*/  FMUL R4, R227, UR32 ;  /* 0x00000020e3047c20 */ /* 0x000fe20008400000 */
[----:B------:R-:W-:Y:S01]  /*e1d0*/  ISETP.LT.OR P6, PT, R34, 0xc2, !P1 ;  /* 0x000000c22200780c */ /* 0x000fe20004fc1670 */
[----:B------:R-:W-:Y:S01]  /*e1e0*/  @!P3 STG.E.U8 desc[UR20][R26.64+0xb8], R11 ;  /* 0x0000b80b1a00b986 */ /* 0x000fe2000c101114 */
[----:B--2---:R-:W-:Y:S01]  /*e1f0*/  F2FP.SATFINITE.E5M2.F32.PACK_AB_MERGE_C R13, RZ, R2, RZ ;  /* 0x00000002ff0d723e */ /* 0x004fe200048060ff */
[----:B----4-:R-:W-:Y:S01]  /*e200*/  FMUL R2, R224, UR32 ;  /* 0x00000020e0027c20 */ /* 0x010fe20008400000 */
[----:B------:R-:W-:Y:S01]  /*e210*/  ISETP.LT.OR P3, PT, R34, 0xc1, !P0 ;  /* 0x000000c12200780c */ /* 0x000fe20004761670 */
[----:B------:R-:W2:Y:S01]  /*e220*/  LDL.LU R224, [R1+0x20] ;  /* 0x0000200001e07983 */ /* 0x000ea20000300800 */
[----:B0-----:R-:W-:Y:S01]  /*e230*/  F2FP.SATFINITE.E5M2.F32.PACK_AB_MERGE_C R7, RZ, R3, RZ ;  /* 0x00000003ff07723e */ /* 0x001fe200048060ff */
[----:B------:R-:W-:-:S02]  /*e240*/  FMUL R3, R226, UR32 ;  /* 0x00000020e2037c20 */ /* 0x000fc40008400000 */
[----:B------:R0:W-:Y:S01]  /*e250*/  @!P4 STG.E.U8 desc[UR20][R26.64+0xb9], R5 ;  /* 0x0000b9051a00c986 */ /* 0x0001e2000c101114 */
[----:B------:R-:W-:-:S03]  /*e260*/  ISETP.LT.OR P4, PT, R34, 0xc2, !P0 ;  /* 0x000000c22200780c */ /* 0x000fc60004781670 */
[----:B------:R-:W4:Y:S04]  /*e270*/  LDL.LU R226, [R1+0x24] ;  /* 0x0000240001e27983 */ /* 0x000f280000300800 */
[----:B------:R-:W4:Y:S04]  /*e280*/  LDL.LU R227, [R1+0x28] ;  /* 0x0000280001e37983 */ /* 0x000f280000300800 */
[----:B------:R-:W-:Y:S01]  /*e290*/  @!P5 STG.E.U8 desc[UR20][R24.64+0xc0], R9 ;  /* 0x0000c0091800d986 */ /* 0x000fe2000c101114 */
[C---:B------:R-:W-:Y:S02]  /*e2a0*/  ISETP.LT.OR P5, PT, R34.reuse, 0xc9, !P1 ;  /* 0x000000c92200780c */ /* 0x040fe40004fa1670 */
[----:B0-----:R-:W-:Y:S01]  /*e2b0*/  F2FP.SATFINITE.E5M2.F32.PACK_AB_MERGE_C R5, RZ, R0, RZ ;  /* 0x00000000ff05723e */ /* 0x001fe200048060ff */
[----:B------:R0:W-:Y:S01]  /*e2c0*/  @!P6 STG.E.U8 desc[UR20][R24.64+0xc1], R7 ;  /* 0x0000c1071800e986 */ /* 0x0001e2000c101114 */
[----:B------:R-:W-:-:S03]  /*e2d0*/  ISETP.LT.OR P6, PT, R34, 0xca, !P1 ;  /* 0x000000ca2200780c */ /* 0x000fc60004fc1670 */
[----:B------:R-:W-:Y:S01]  /*e2e0*/  @!P3 STG.E.U8 desc[UR20][R26.64+0xc0], R13 ;  /* 0x0000c00d1a00b986 */ /* 0x000fe2000c101114 */
[----:B------:R-:W-:-:S03]  /*e2f0*/  ISETP.LT.OR P3, PT, R34, 0xc9, !P0 ;  /* 0x000000c92200780c */ /* 0x000fc60004761670 */
[----:B------:R1:W-:Y:S01]  /*e300*/  @!P4 STG.E.U8 desc[UR20][R26.64+0xc1], R5 ;  /* 0x0000c1051a00c986 */ /* 0x0003e2000c101114 */
[----:B0-----:R-:W-:Y:S02]  /*e310*/  F2FP.SATFINITE.E5M2.F32.PACK_AB_MERGE_C R7, RZ, R2, RZ ;  /* 0x00000002ff07723e */ /* 0x001fe400048060ff */
[----:B------:R-:W-:-:S03]  /*e320*/  ISETP.LT.OR P4, PT, R34, 0xca, !P0 ;  /* 0x000000ca2200780c */ /* 0x000fc60004781670 */
[----:B------:R0:W-:Y:S01]  /*e330*/  @!P5 STG.E.U8 desc[UR20][R24.64+0xc8], R7 ;  /* 0x0000c8071800d986 */ /* 0x0001e2000c101114 */
[----:B------:R-:W-:Y:S02]  /*e340*/  ISETP.LT.OR P5, PT, R34, 0xd1, !P1 ;  /* 0x000000d12200780c */ /* 0x000fe40004fa1670 */
[----:B------:R-:W-:Y:S02]  /*e350*/  F2FP.SATFINITE.E5M2.F32.PACK_AB_MERGE_C R9, RZ, R3, RZ ;  /* 0x00000003ff09723e */ /* 0x000fe400048060ff */
[----:B------:R-:W-:-:S03]  /*e360*/  F2FP.SATFINITE.E5M2.F32.PACK_AB_MERGE_C R11, RZ, R4, RZ ;  /* 0x00000004ff0b723e */ /* 0x000fc600048060ff */
[----:B------:R0:W-:Y:S04]  /*e370*/  @!P6 STG.E.U8 desc[UR20][R24.64+0xc9], R9 ;  /* 0x0000c9091800e986 */ /* 0x0001e8000c101114 */
[----:B------:R-:W-:Y:S01]  /*e380*/  @!P3 STG.E.U8 desc[UR20][R26.64+0xc8], R11 ;  /* 0x0000c80b1a00b986 */ /* 0x000fe2000c101114 */
[----:B---3--:R-:W-:Y:S01]  /*e390*/  FMUL R2, R220, UR32 ;  /* 0x00000020dc027c20 */ /* 0x008fe20008400000 */
[----:B------:R-:W-:Y:S02]  /*e3a0*/  FMUL R0, R221, UR32 ;  /* 0x00000020dd007c20 */ /* 0x000fe40008400000 */
[----:B------:R-:W3:Y:S03]  /*e3b0*/  LDL.LU R221, [R1+0x2c] ;  /* 0x00002c0001dd7983 */ /* 0x000ee60000300800 */
[----:B-1----:R-:W-:Y:S01]  /*e3c0*/  F2FP.SATFINITE.E5M2.F32.PACK_AB_MERGE_C R5, RZ, R0, RZ ;  /* 0x00000000ff05723e */ /* 0x002fe200048060ff */
[----:B------:R-:W3:Y:S01]  /*e3d0*/  LDL.LU R220, [R1+0x30] ;  /* 0x0000300001dc7983 */ /* 0x000ee20000300800 */
[----:B------:R-:W-:Y:S01]  /*e3e0*/  FMUL R0, R223, UR32 ;  /* 0x00000020df007c20 */ /* 0x000fe20008400000 */
[----:B------:R-:W-:Y:S01]  /*e3f0*/  FMUL R3, R222, UR32 ;  /* 0x00000020de037c20 */ /* 0x000fe20008400000 */
[----:B0-----:R-:W-:Y:S01]  /*e400*/  F2FP.SATFINITE.E5M2.F32.PACK_AB_MERGE_C R7, RZ, R2, RZ ;  /* 0x00000002ff07723e */ /* 0x001fe200048060ff */
[----:B------:R-:W3:Y:S02]  /*e410*/  LDL.LU R222, [R1+0x34] ;  /* 0x0000340001de7983 */ /* 0x000ee40000300800 */
[----:B------:R-:W-:-:S02]  /*e420*/  F2FP.SATFINITE.E5M2.F32.PACK_AB_MERGE_C R13, RZ, R0, RZ ;  /* 0x00000000ff0d723e */ /* 0x000fc400048060ff */
[----:B------:R-:W3:Y:S01]  /*e430*/  LDL.LU R223, [R1+0x38] ;  /* 0x0000380001df7983 */ /* 0x000ee20000300800 */
[----:B------:R-:W-:Y:S01]  /*e440*/  F2FP.SATFINITE.E5M2.F32.PACK_AB_MERGE_C R9, RZ, R3, RZ ;  /* 0x00000003ff09723e */ /* 0x000fe200048060ff */
[----:B------:R-:W-:Y:S02]  /*e450*/  FMUL R2, R225, UR32 ;  /* 0x00000020e1027c20 */ /* 0x000fe40008400000 */
[----:B------:R-:W3:Y:S04]  /*e460*/  LDL.LU R225, [R1+0x3c] ;  /* 0x00003c0001e17983 */ /* 0x000ee80000300800 */
[----:B------:R-:W-:Y:S01]  /*e470*/  @!P4 STG.E.U8 desc[UR20][R26.64+0xc9], R5 ;  /* 0x0000c9051a00c986 */ /* 0x000fe2000c101114 */
[----:B--2---:R-:W-:-:S03]  /*e480*/  FMUL R0, R224, UR32 ;  /* 0x00000020e0007c20 */ /* 0x004fc60008400000 */
[----:B------:R0:W-:Y:S04]  /*e490*/  @!P5 STG.E.U8 desc[UR20][R24.64+0xd0], R7 ;  /* 0x0000d0071800d986 */ /* 0x0001e8000c101114 */
[----:B------:R-:W2:Y:S01]  /*e4a0*/  LDL.LU R224, [R1+0x40] ;  /* 0x0000400001e07983 */ /* 0x000ea20000300800 */
[----:B----4-:R-:W-:-:S03]  /*e4b0*/  FMUL R3, R226, UR32 ;  /* 0x00000020e2037c20 */ /* 0x010fc60008400000 */
[----:B------:R-:W4:Y:S01]  /*e4c0*/  LDL.LU R226, [R1+0x44] ;  /* 0x0000440001e27983 */ /* 0x000f220000300800 */
[----:B0-----:R-:W-:Y:S01]  /*e4d0*/  F2FP.SATFINITE.E5M2.F32.PACK_AB_MERGE_C R7, RZ, R0, RZ ;  /* 0x00000000ff07723e */ /* 0x001fe200048060ff */
[----:B------:R-:W-:Y:S02]  /*e4e0*/  FMUL R0, R227, UR32 ;  /* 0x00000020e3007c20 */ /* 0x000fe40008400000 */
[----:B------:R-:W4:Y:S01]  /*e4f0*/  LDL.LU R227, [R1+0x48] ;  /* 0x0000480001e37983 */ /* 0x000f220000300800 */
[C---:B------:R-:W-:Y:S02]  /*e500*/  ISETP.LT.OR P6, PT, R34.reuse, 0xd2, !P1 ;  /* 0x000000d22200780c */ /* 0x040fe40004fc1670 */
[C---:B------:R-:W-:Y:S01]  /*e510*/  ISETP.LT.OR P4, PT, R34.reuse, 0xd2, !P0 ;  /* 0x000000d22200780c */ /* 0x040fe20004781670 */
[----:B------:R-:W4:Y:S01]  /*e520*/  LDL.LU R219, [R1+0x4c] ;  /* 0x00004c0001db7983 */ /* 0x000f220000300800 */
[----:B------:R-:W-:Y:S02]  /*e530*/  F2FP.SATFINITE.E5M2.F32.PACK_AB_MERGE_C R5, RZ, R2, RZ ;  /* 0x00000002ff05723e */ /* 0x000fe400048060ff */
[----:B------:R-:W-:-:S02]  /*e540*/  ISETP.LT.OR P3, PT, R34, 0xd1, !P0 ;  /* 0x000000d12200780c */ /* 0x000fc40004761670 */
[----:B------:R-:W-:Y:S02]  /*e550*/  ISETP.LT.OR P5, PT, R34, 0xd9, !P1 ;  /* 0x000000d92200780c */ /* 0x000fe40004fa1670 */
[----:B------:R-:W-:-:S03]  /*e560*/  F2FP.SATFINITE.E5M2.F32.PACK_AB_MERGE_C R11, RZ, R0, RZ ;  /* 0x00000000ff0b723e */ /* 0x000fc600048060ff */
[----:B------:R0:W-:Y:S01]  /*e570*/  @!P6 STG.E.U8 desc[UR20][R24.64+0xd1], R9 ;  /* 0x0000d1091800e986 */ /* 0x0001e2000c101114 */
[----:B------:R-:W-:-:S03]  /*e580*/  ISETP.LT.OR P6, PT, R34, 0xda, !P1 ;  /* 0x000000da2200780c */ /* 0x000fc60004fc1670 */
[----:B------:R1:W-:Y:S01]  /*e590*/  @!P4 STG.E.U8 desc[UR20][R26.64+0xd1], R5 ;  /* 0x0000d1051a00c986 */ /* 0x0003e2000c101114 */
[----:B------:R-:W-:-:S03]  /*e5a0*/  ISETP.LT.OR P4, PT, R34, 0xda, !P0 ;  /* 0x000000da2200780c */ /* 0x000fc60004781670 */
[----:B------:R-:W-:Y:S01]  /*e5b0*/  @!P3 STG.E.U8 desc[UR20][R26.64+0xd0], R13 ;  /* 0x0000d00d1a00b986 */ /* 0x000fe2000c101114 */
[----:B0-----:R-:W-:-:S03]  /*e5c0*/  F2FP.SATFINITE.E5M2.F32.PACK_AB_MERGE_C R9, RZ, R3, RZ ;  /* 0x00000003ff09723e */ /* 0x001fc600048060ff */
[----:B------:R0:W-:Y:S04]  /*e5d0*/  @!P5 STG.E.U8 desc[UR20][R24.64+0xd8], R7 ;  /* 0x0000d8071800d986 */ /* 0x0001e8000c101114 */
[----:B------:R0:W-:Y:S01]  /*e5e0*/  @!P6 STG.E.U8 desc[UR20][R24.64+0xd9], R9 ;  /* 0x0000d9091800e986 */ /* 0x0001e2000c101114 */
[----:B---3--:R-:W-:-:S03]  /*e5f0*/  FMUL R0, R221, UR32 ;  /* 0x00000020dd007c20 */ /* 0x008fc60008400000 */
[----:B------:R-:W3:Y:S01]  /*e600*/  LDL.LU R221, [R1+0x50] ;  /* 0x0000500001dd7983 */ /* 0x000ee20000300800 */
[----:B------:R-:W-:-:S03]  /*e610*/  FMUL R2, R220, UR32 ;  /* 0x00000020dc027c20 */ /* 0x000fc60008400000 */
[----:B------:R-:W3:Y:S01]  /*e620*/  LDL.LU R220, [R1+0x54] ;  /* 0x0000540001dc7983 */ /* 0x000ee20000300800 */
[----:B-1----:R-:W-:Y:S01]  /*e630*/  F2FP.SATFINITE.E5M2.F32.PACK_AB_MERGE_C R5, RZ, R0, RZ ;  /* 0x00000000ff05723e */ /* 0x002fe200048060ff */
[----:B------:R-:W-:Y:S02]  /*e640*/  FMUL R3, R222, UR32 ;  /* 0x00000020de037c20 */ /* 0x000fe40008400000 */
[----:B------:R-:W3:Y:S01]  /*e650*/  LDL.LU R222, [R1+0x58] ;  /* 0x0000580001de7983 */ /* 0x000ee20000300800 */
[----:B0-----:R-:W-:Y:S01]  /*e660*/  F2FP.SATFINITE.E5M2.F32.PACK_AB_MERGE_C R7, RZ, R2, RZ ;  /* 0x00000002ff07723e */ /* 0x001fe200048060ff */
[----:B------:R-:W-:Y:S01]  /*e670*/  FMUL R4, R223, UR32 ;  /* 0x00000020df047c20 */ /* 0x000fe20008400000 */
[----:B------:R-:W-:Y:S01]  /*e680*/  F2FP.SATFINITE.E5M2.F32.PACK_AB_MERGE_C R9, RZ, R3, RZ ;  /* 0x00000003ff09723e */ /* 0x000fe200048060ff */
[----:B------:R-:W3:Y:S01]  /*e690*/  LDL.LU R223, [R1+0x5c] ;  /* 0x00005c0001df7983 */ /* 0x000ee20000300800 */
[----:B------:R-:W-:-:S03]  /*e6a0*/  FMUL R0, R225, UR32 ;  /* 0x00000020e1007c20 */ /* 0x000fc60008400000 */
[----:B------:R0:W-:Y:S04]  /*e6b0*/  @!P4 STG.E.U8 desc[UR20][R26.64+0xd9], R5 ;  /* 0x0000d9051a00c986 */ /* 0x0001e8000c101114 */
[----:B------:R-:W3:Y:S01]  /*e6c0*/  LDL.LU R225, [R1+0x60] ;  /* 0x0000600001e17983 */ /* 0x000ee20000300800 */
[----:B0-----:R-:W-:Y:S01]  /*e6d0*/  F2FP.SATFINITE.E5M2.F32.PACK_AB_MERGE_C R5, RZ, R0, RZ ;  /* 0x00000000ff05723e */ /* 0x001fe200048060ff */
[----:B--2---:R-:W-:Y:S02]  /*e6e0*/  FMUL R2, R224, UR32 ;  /* 0x00000020e0027c20 */ /* 0x004fe40008400000 */
[----:B------:R-:W2:Y:S01]  /*e6f0*/  LDL.LU R224, [R1+0x64] ;  /* 0x0000640001e07983 */ /* 0x000ea20000300800 */
[----:B----4-:R-:W-:-:S03]  /*e700*/  FMUL R3, R226, UR32 ;  /* 0x00000020e2037c20 */ /* 0x010fc60008400000 */
[----:B------:R-:W4:Y:S01]  /*e710*/  LDL.LU R226, [R1+0x68] ;  /* 0x0000680001e27983 */ /* 0x000f220000300800 */
[----:B------:R-:W-:-:S03]  /*e720*/  FMUL R0, R227, UR32 ;  /* 0x00000020e3007c20 */ /* 0x000fc60008400000 */
[----:B------:R-:W4:Y:S01]  /*e730*/  LDL.LU R227, [R1+0x6c] ;  /* 0x00006c0001e37983 */ /* 0x000f220000300800 */
[C---:B------:R-:W-:Y:S02]  /*e740*/  ISETP.LT.OR P3, PT, R34.reuse, 0xd9, !P0 ;  /* 0x000000d92200780c */ /* 0x040fe40004761670 */
[C---:B------:R-:W-:Y:S02]  /*e750*/  ISETP.LT.OR P5, PT, R34.reuse, 0xe1, !P1 ;  /* 0x000000e12200780c */ /* 0x040fe40004fa1670 */
[C---:B------:R-:W-:Y:S02]  /*e760*/  ISETP.LT.OR P6, PT, R34.reuse, 0xe2, !P1 ;  /* 0x000000e22200780c */ /* 0x040fe40004fc1670 */
[----:B------:R-:W-:-:S07]  /*e770*/  ISETP.LT.OR P4, PT, R34, 0xe2, !P0 ;  /* 0x000000e22200780c */ /* 0x000fce0004781670 */
[----:B------:R-:W-:Y:S01]  /*e780*/  @!P3 STG.E.U8 desc[UR20][R26.64+0xd8], R11 ;  /* 0x0000d80b1a00b986 */ /* 0x000fe2000c101114 */
[----:B------:R-:W-:-:S03]  /*e790*/  ISETP.LT.OR P3, PT, R34, 0xe1, !P0 ;  /* 0x000000e12200780c */ /* 0x000fc60004761670 */
[----:B------:R0:W-:Y:S01]  /*e7a0*/  @!P5 STG.E.U8 desc[UR20][R24.64+0xe0], R7 ;  /* 0x0000e0071800d986 */ /* 0x0001e2000c101114 */
[----:B------:R-:W-:-:S03]  /*e7b0*/  ISETP.LT.OR P5, PT, R34, 0xe9, !P1 ;  /* 0x000000e92200780c */ /* 0x000fc60004fa1670 */
[----:B------:R1:W-:Y:S01]  /*e7c0*/  @!P6 STG.E.U8 desc[UR20][R24.64+0xe1], R9 ;  /* 0x0000e1091800e986 */ /* 0x0003e2000c101114 */
[----:B------:R-:W-:Y:S02]  /*e7d0*/  ISETP.LT.OR P6, PT, R34, 0xea, !P1 ;  /* 0x000000ea2200780c */ /* 0x000fe40004fc1670 */
[----:B------:R-:W-:Y:S01]  /*e7e0*/  F2FP.SATFINITE.E5M2.F32.PACK_AB_MERGE_C R13, RZ, R4, RZ ;  /* 0x00000004ff0d723e */ /* 0x000fe200048060ff */
[----:B------:R1:W-:Y:S01]  /*e7f0*/  @!P4 STG.E.U8 desc[UR20][R26.64+0xe1], R5 ;  /* 0x0000e1051a00c986 */ /* 0x0003e2000c101114 */
[----:B0-----:R-:W-:-:S03]  /*e800*/  F2FP.SATFINITE.E5M2.F32.PACK_AB_MERGE_C R7, RZ, R2, RZ ;  /* 0x00000002ff07723e */ /* 0x001fc600048060ff */
[----:B------:R-:W-:Y:S01]  /*e810*/  @!P3 STG.E.U8 desc[UR20][R26.64+0xe0], R13 ;  /* 0x0000e00d1a00b986 */ /* 0x000fe2000c101114 */
[----:B-1----:R-:W-:-:S03]  /*e820*/  F2FP.SATFINITE.E5M2.F32.PACK_AB_MERGE_C R9, RZ, R3, RZ ;  /* 0x00000003ff09723e */ /* 0x002fc600048060ff */
[----:B------:R0:W-:Y:S01]  /*e830*/  @!P5 STG.E.U8 desc[UR20][R24.64+0xe8], R7 ;  /* 0x0000e8071800d986 */ /* 0x0001e2000c101114 */
[C---:B------:R-:W-:Y:S02]  /*e840*/  ISETP.LT.OR P3, PT, R34.reuse, 0xe9, !P0 ;  /* 0x000000e92200780c */ /* 0x040fe40004761670 */
[C---:B------:R-:W-:Y:S01]  /*e850*/  ISETP.LT.OR P4, PT, R34.reuse, 0xea, !P0 ;  /* 0x000000ea2200780c */ /* 0x040fe20004781670 */
[----:B------:R1:W-:Y:S01]  /*e860*/  @!P6 STG.E.U8 desc[UR20][R24.64+0xe9], R9 ;  /* 0x0000e9091800e986 */ /* 0x0003e2000c101114 */
[C---:B------:R-:W-:Y:S01]  /*e870*/  ISETP.LT.OR P5, PT, R34.reuse, 0xf1, !P1 ;  /* 0x000000f12200780c */ /* 0x040fe20004fa1670 */
[----:B------:R-:W-:Y:S01]  /*e880*/  FMUL R2, R219, UR32 ;  /* 0x00000020db027c20 */ /* 0x000fe20008400000 */
[----:B------:R-:W-:Y:S02]  /*e890*/  ISETP.LT.OR P6, PT, R34, 0xf2, !P1 ;  /* 0x000000f22200780c */ /* 0x000fe40004fc1670 */
[----:B------:R-:W-:Y:S02]  /*e8a0*/  F2FP.SATFINITE.E5M2.F32.PACK_AB_MERGE_C R11, RZ, R0, RZ ;  /* 0x00000000ff0b723e */ /* 0x000fe400048060ff */
[----:B------:R-:W-:-:S03]  /*e8b0*/  F2FP.SATFINITE.E5M2.F32.PACK_AB_MERGE_C R5, RZ, R2, RZ ;  /* 0x00000002ff05723e */ /* 0x000fc600048060ff */
[----:B------:R-:W-:Y:S01]  /*e8c0*/  @!P3 STG.E.U8 desc[UR20][R26.64+0xe8], R11 ;  /* 0x0000e80b1a00b986 */ /* 0x000fe2000c101114 */
[----:B------:R-:W-:-:S03]  /*e8d0*/  ISETP.LT.OR P3, PT, R34, 0xf1, !P0 ;  /* 0x000000f12200780c */ /* 0x000fc60004761670 */
[----:B------:R-:W-:Y:S01]  /*e8e0*/  @!P4 STG.E.U8 desc[UR20][R26.64+0xe9], R5 ;  /* 0x0000e9051a00c986 */ /* 0x000fe2000c101114 */
[C---:B------:R-:W-:Y:S02]  /*e8f0*/  ISETP.LT.OR P4, PT, R34.reuse, 0xf9, !P1 ;  /* 0x000000f92200780c */ /* 0x040fe40004f81670 */
[----:B------:R-:W-:Y:S01]  /*e900*/  ISETP.LT.OR P1, PT, R34, 0xfa, !P1 ;  /* 0x000000fa2200780c */ /* 0x000fe20004f21670 */
[----:B---3--:R-:W-:Y:S01]  /*e910*/  FMUL R0, R221, UR32 ;  /* 0x00000020dd007c20 */ /* 0x008fe20008400000 */
[----:B------:R-:W-:-:S04]  /*e920*/  FMUL R3, R220, UR32 ;  /* 0x00000020dc037c20 */ /* 0x000fc80008400000 */
[----:B0-----:R-:W-:Y:S02]  /*e930*/  F2FP.SATFINITE.E5M2.F32.PACK_AB_MERGE_C R7, RZ, R0, RZ ;  /* 0x00000000ff07723e */ /* 0x001fe400048060ff */
[----:B-1----:R-:W-:Y:S01]  /*e940*/  F2FP.SATFINITE.E5M2.F32.PACK_AB_MERGE_C R9, RZ, R3, RZ ;  /* 0x00000003ff09723e */ /* 0x002fe200048060ff */
[----:B------:R-:W-:Y:S02]  /*e950*/  FMUL R0, R222, UR32 ;  /* 0x00000020de007c20 */ /* 0x000fe40008400000 */
[----:B------:R0:W-:Y:S01]  /*e960*/  @!P5 STG.E.U8 desc[UR20][R24.64+0xf0], R7 ;  /* 0x0000f0071800d986 */ /* 0x0001e2000c101114 */
[----:B------:R-:W-:-:S03]  /*e970*/  ISETP.LT.OR P5, PT, R34, 0xf2, !P0 ;  /* 0x000000f22200780c */ /* 0x000fc600047a1670 */
[----:B------:R1:W-:Y:S01]  /*e980*/  @!P6 STG.E.U8 desc[UR20][R24.64+0xf1], R9 ;  /* 0x0000f1091800e986 */ /* 0x0003e2000c101114 */
[C---:B------:R-:W-:Y:S02]  /*e990*/  ISETP.LT.OR P6, PT, R34.reuse, 0xf9, !P0 ;  /* 0x000000f92200780c */ /* 0x040fe400047c1670 */
[----:B------:R-:W-:Y:S01]  /*e9a0*/  F2FP.SATFINITE.E5M2.F32.PACK_AB_MERGE_C R13, RZ, R0, RZ ;  /* 0x00000000ff0d723e */ /* 0x000fe200048060ff */
[----:B------:R-:W-:Y:S01]  /*e9b0*/  FMUL R0, R223, UR32 ;  /* 0x00000020df007c20 */ /* 0x000fe20008400000 */
[----:B------:R-:W-:Y:S01]  /*e9c0*/  ISETP.LT.OR P0, PT, R34, 0xfa, !P0 ;  /* 0x000000fa2200780c */ /* 0x000fe20004701670 */
[----:B------:R-:W-:-:S03]  /*e9d0*/  FMUL R2, R225, UR32 ;  /* 0x00000020e1027c20 */ /* 0x000fc60008400000 */
[----:B0-----:R-:W-:Y:S02]  /*e9e0*/  F2FP.SATFINITE.E5M2.F32.PACK_AB_MERGE_C R7, RZ, R0, RZ ;  /* 0x00000000ff07723e */ /* 0x001fe400048060ff */
[----:B-1----:R-:W-:Y:S01]  /*e9f0*/  F2FP.SATFINITE.E5M2.F32.PACK_AB_MERGE_C R9, RZ, R2, RZ ;  /* 0x00000002ff09723e */ /* 0x002fe200048060ff */
[----:B--2---:R-:W-:Y:S01]  /*ea00*/  FMUL R3, R224, UR32 ;  /* 0x00000020e0037c20 */ /* 0x004fe20008400000 */
[----:B----4-:R-:W-:Y:S01]  /*ea10*/  FMUL R4, R226, UR32 ;  /* 0x00000020e2047c20 */ /* 0x010fe20008400000 */
[----:B------:R-:W-:-:S03]  /*ea20*/  FMUL R5, R227, UR32 ;  /* 0x00000020e3057c20 */ /* 0x000fc60008400000 */
[----:B------:R-:W-:Y:S02]  /*ea30*/  F2FP.SATFINITE.E5M2.F32.PACK_AB_MERGE_C R3, RZ, R3, RZ ;  /* 0x00000003ff03723e */ /* 0x000fe400048060ff */
[----:B------:R-:W-:Y:S02]  /*ea40*/  F2FP.SATFINITE.E5M2.F32.PACK_AB_MERGE_C R11, RZ, R4, RZ ;  /* 0x00000004ff0b723e */ /* 0x000fe400048060ff */
[----:B------:R-:W-:Y:S01]  /*ea50*/  F2FP.SATFINITE.E5M2.F32.PACK_AB_MERGE_C R5, RZ, R5, RZ ;  /* 0x00000005ff05723e */ /* 0x000fe200048060ff */
[----:B------:R0:W-:Y:S04]  /*ea60*/  @!P3 STG.E.U8 desc[UR20][R26.64+0xf0], R13 ;  /* 0x0000f00d1a00b986 */ /* 0x0001e8000c101114 */
[----:B------:R0:W-:Y:S04]  /*ea70*/  @!P5 STG.E.U8 desc[UR20][R26.64+0xf1], R7 ;  /* 0x0000f1071a00d986 */ /* 0x0001e8000c101114 */
[----:B------:R0:W-:Y:S04]  /*ea80*/  @!P4 STG.E.U8 desc[UR20][R24.64+0xf8], R9 ;  /* 0x0000f8091800c986 */ /* 0x0001e8000c101114 */
[----:B------:R0:W-:Y:S04]  /*ea90*/  @!P1 STG.E.U8 desc[UR20][R24.64+0xf9], R3 ;  /* 0x0000f90318009986 */ /* 0x0001e8000c101114 */
[----:B------:R0:W-:Y:S04]  /*eaa0*/  @!P6 STG.E.U8 desc[UR20][R26.64+0xf8], R11 ;  /* 0x0000f80b1a00e986 */ /* 0x0001e8000c101114 */
[----:B------:R0:W-:Y:S02]  /*eab0*/  @!P0 STG.E.U8 desc[UR20][R26.64+0xf9], R5 ;  /* 0x0000f9051a008986 */ /* 0x0001e4000c101114 */
.L_x_297:
[----:B------:R-:W-:Y:S05]  /*eac0*/  BSYNC B0 ;  /* 0x0000000000007941 */ /* 0x000fea0003800000 */
.L_x_39:
[----:B------:R-:W2:Y:S01]  /*ead0*/  LDL.LU R22, [R1+0x7c] ;  /* 0x00007c0001167983 */ /* 0x000ea20000300800 */
[----:B0----5:R-:W-:Y:S01]  /*eae0*/  IMAD.U32 R3, RZ, RZ, UR12 ;  /* 0x0000000cff037e24 */ /* 0x021fe2000f8e00ff */
[----:B------:R-:W-:Y:S02]  /*eaf0*/  ULDC.64 UR6, c[0x0][0x650] ;  /* 0x0001940000067ab9 */ /* 0x000fe40000000a00 */
[----:B------:R-:W3:Y:S01]  /*eb00*/  LDL.LU R19, [R1+0x80] ;  /* 0x0000800001137983 */ /* 0x000ee20000300800 */
[----:B------:R-:W-:Y:S01]  /*eb10*/  IMAD.U32 R0, RZ, RZ, UR16 ;  /* 0x00000010ff007e24 */ /* 0x000fe2000f8e00ff */
[----:B------:R0:W-:Y:S01]  /*eb20*/  SYNCS.ARRIVE.TRANS64.A1T0 RZ, [R3+UR28], RZ ;  /* 0x000000ff03ff79a7 */ /* 0x0001e2000810001c */
[----:B------:R-:W-:Y:S02]  /*eb30*/  IMAD.U32 R2, RZ, RZ, UR16 ;  /* 0x00000010ff027e24 */ /* 0x000fe4000f8e00ff */
[----:B------:R-:W-:Y:S02]  /*eb40*/  IMAD.MOV.U32 R4, RZ, RZ, -0x1 ;  /* 0xffffffffff047424 */ /* 0x000fe400078e00ff */
[----:B0-----:R-:W-:Y:S01]  /*eb50*/  IMAD.U32 R3, RZ, RZ, UR13 ;  /* 0x0000000dff037e24 */ /* 0x001fe2000f8e00ff */
[----:B---3--:R-:W-:-:S02]  /*eb60*/  LEA R19, P0, R0, R19, 0x1 ;  /* 0x0000001300137211 */ /* 0x008fc400078008ff */
[----:B------:R-:W-:Y:S02]  /*eb70*/  PRMT R0, RZ, 0x7610, R0 ;  /* 0x00007610ff007816 */ /* 0x000fe40000000000 */
[----:B--2---:R-:W-:Y:S01]  /*eb80*/  LEA.HI.X R22, R2, R22, R3, 0x1, P0 ;  /* 0x0000001602167211 */ /* 0x004fe200000f0c03 */
[----:B------:R-:W-:Y:S01]  /*eb90*/  IMAD.MOV.U32 R2, RZ, RZ, -0x1 ;  /* 0xffffffffff027424 */ /* 0x000fe200078e00ff */
[----:B------:R0:W-:Y:S01]  /*eba0*/  STL [R1+0x80], R19 ;  /* 0x0000801301007387 */ /* 0x0001e20000100800 */
[----:B------:R-:W-:Y:S01]  /*ebb0*/  IMAD.MOV.U32 R3, RZ, RZ, -0x1 ;  /* 0xffffffffff037424 */ /* 0x000fe200078e00ff */
[----:B------:R-:W-:Y:S02]  /*ebc0*/  ISETP.GE.U32.AND P0, PT, R19, UR6, PT ;  /* 0x0000000613007c0c */ /* 0x000fe4000bf06070 */
[----:B------:R0:W-:Y:S02]  /*ebd0*/  STL [R1+0x7c], R22 ;  /* 0x00007c1601007387 */ /* 0x0001e40000100800 */
[----:B------:R-:W-:-:S02]  /*ebe0*/  ISETP.GE.U32.AND.EX P0, PT, R22, UR7, PT, P0 ;  /* 0x0000000716007c0c */ /* 0x000fc4000bf06100 */
[----:B------:R0:W-:Y:S04]  /*ebf0*/  STL [R1+0x84], R4 ;  /* 0x0000840401007387 */ /* 0x0001e80000100800 */
[----:B------:R0:W-:Y:S04]  /*ec00*/  STL [R1+0x74], R2 ;  /* 0x0000740201007387 */ /* 0x0001e80000100800 */
[----:B------:R0:W-:Y:S03]  /*ec10*/  STL [R1+0x88], R3 ;  /* 0x0000880301007387 */ /* 0x0001e60000100800 */
[----:B------:R-:W-:Y:S05]  /*ec20*/  @P0 BRA `(.L_x_298) ;  /* 0x0000000400740947 */ /* 0x000fea0003800000 */
[----:B------:R-:W2:Y:S01]  /*ec30*/  S2R R14, SR_CTAID.X ;  /* 0x00000000000e7919 */ /* 0x000ea20000002500 */
[----:B------:R-:W3:Y:S01]  /*ec40*/  LDC.64 R8, c[0x0][0x628] ;  /* 0x00018a00ff087b82 */ /* 0x000ee20000000a00 */
[----:B------:R-:W-:Y:S01]  /*ec50*/  ULDC UR6, c[0x0][0x150] ;  /* 0x0000540000067ab9 */ /* 0x000fe20000000800 */
[----:B------:R-:W-:Y:S01]  /*ec60*/  IMAD.MOV.U32 R6, RZ, RZ, R19 ;  /* 0x000000ffff067224 */ /* 0x000fe200078e0013 */
[----:B------:R-:W0:Y:S01]  /*ec70*/  S2R R16, SR_CTAID.Y ;  /* 0x0000000000107919 */ /* 0x000e220000002600 */
[----:B------:R-:W-:-:S04]  /*ec80*/  IMAD.MOV.U32 R7, RZ, RZ, R22 ;  /* 0x000000ffff077224 */ /* 0x000fc800078e0016 */
[----:B------:R-:W0:Y:S08]  /*ec90*/  LDC R17, c[0x0][0x144] ;  /* 0x00005100ff117b82 */ /* 0x000e300000000800 */
[----:B------:R-:W0:Y:S08]  /*eca0*/  LDC R10, c[0x0][0x630] ;  /* 0x00018c00ff0a7b82 */ /* 0x000e300000000800 */
[----:B------:R-:W0:Y:S01]  /*ecb0*/  LDC.64 R12, c[0x0][0x620] ;  /* 0x00018800ff0c7b82 */ /* 0x000e220000000a00 */
[----:B---3--:R-:W-:-:S04]  /*ecc0*/  ISETP.NE.U32.AND P0, PT, R8, RZ, PT ;  /* 0x000000ff0800720c */ /* 0x008fc80003f05070 */
[----:B------:R-:W-:Y:S02]  /*ecd0*/  ISETP.NE.AND.EX P0, PT, R9, RZ, PT, P0 ;  /* 0x000000ff0900720c */ /* 0x000fe40003f05300 */
[----:B--2---:R-:W-:-:S05]  /*ece0*/  I2FP.F32.U32 R0, R14 ;  /* 0x0000000e00007245 */ /* 0x004fca0000201000 */
[----:B------:R-:W-:-:S04]  /*ecf0*/  FMUL R0, R0, UR6 ;  /* 0x0000000600007c20 */ /* 0x000fc80008400000 */
[----:B------:R2:W3:Y:S02]  /*ed00*/  F2I.U32.TRUNC.NTZ R15, R0 ;  /* 0x00000000000f7305 */ /* 0x0004e4000020f000 */
[----:B------:R-:W-:Y:S05]  /*ed10*/  @!P0 BRA `(.L_x_299) ;  /* 0x0000000000288947 */ /* 0x000fea0003800000 */
[----:B--2---:R-:W2:Y:S02]  /*ed20*/  LDC R0, c[0x0][0x634] ;  /* 0x00018d00ff007b82 */ /* 0x004ea40000000800 */
[----:B--2---:R-:W-:-:S05]  /*ed30*/  IADD3 R7, P0, R19, R0, RZ ;  /* 0x0000000013077210 */ /* 0x004fca0007f1e0ff */
[----:B------:R-:W-:-:S04]  /*ed40*/  IMAD.X R11, RZ, RZ, R22, P0 ;  /* 0x000000ffff0b7224 */ /* 0x000fc800000e0616 */
[----:B0-----:R-:W-:-:S04]  /*ed50*/  IMAD.WIDE.U32 R2, R11, R8, RZ ;  /* 0x000000080b027225 */ /* 0x001fc800078e00ff */
[----:B------:R-:W-:-:S04]  /*ed60*/  IMAD.WIDE.U32 R4, P0, R7, R9, R2 ;  /* 0x0000000907047225 */ /* 0x000fc80007800002 */
[----:B------:R-:W-:-:S04]  /*ed70*/  IMAD.WIDE.U32 R2, R7, R8, RZ ;  /* 0x0000000807027225 */ /* 0x000fc800078e00ff */
[----:B------:R-:W-:Y:S01]  /*ed80*/  IMAD.X R7, RZ, RZ, RZ, P0 ;  /* 0x000000ffff077224 */ /* 0x000fe200000e06ff */
[----:B------:R-:W-:Y:S01]  /*ed90*/  IADD3 RZ, P0, R3, R4, RZ ;  /* 0x0000000403ff7210 */ /* 0x000fe20007f1e0ff */
[----:B------:R-:W-:-:S04]  /*eda0*/  IMAD.MOV.U32 R6, RZ, RZ, R5 ;  /* 0x000000ffff067224 */ /* 0x000fc800078e0005 */
[----:B------:R-:W-:-:S08]  /*edb0*/  IMAD.WIDE.U32.X R6, R11, R9, R6, P0 ;  /* 0x000000090b067225 */ /* 0x000fd000000e0406 */
.L_x_299:
[-CC-:B0-----:R-:W-:Y:S01]  /*edc0*/  SHF.R.U64 R11, R6, R10.reuse, R7.reuse ;  /* 0x0000000a060b7219 */ /* 0x181fe20000001207 */
[----:B------:R-:W0:Y:S01]  /*edd0*/  LDC.64 R20, c[0x0][0x640] ;  /* 0x00019000ff147b82 */ /* 0x000e220000000a00 */
[----:B--2---:R-:W-:Y:S01]  /*ede0*/  SHF.R.U32.HI R0, RZ, R10, R7 ;  /* 0x0000000aff007219 */ /* 0x004fe20000011607 */
[----:B------:R-:W-:Y:S01]  /*edf0*/  IMAD.MOV.U32 R2, RZ, RZ, R19 ;  /* 0x000000ffff027224 */ /* 0x000fe200078e0013 */
[----:B------:R-:W-:Y:S01]  /*ee00*/  IADD3 R5, P0, RZ, -R11, RZ ;  /* 0x8000000bff057210 */ /* 0x000fe20007f1e0ff */
[----:B---3--:R-:W-:Y:S01]  /*ee10*/  IMAD.MOV R15, RZ, RZ, -R15 ;  /* 0x000000ffff0f7224 */ /* 0x008fe200078e0a0f */
[----:B------:R-:W-:Y:S01]  /*ee20*/  ULDC UR6, c[0x0][0x154] ;  /* 0x0000550000067ab9 */ /* 0x000fe20000000800 */
[----:B------:R-:W-:Y:S02]  /*ee30*/  IMAD.MOV.U32 R7, RZ, RZ, 0x1 ;  /* 0x00000001ff077424 */ /* 0x000fe400078e00ff */
[----:B------:R-:W2:Y:S01]  /*ee40*/  LDC R4, c[0x0][0x618] ;  /* 0x00018600ff047b82 */ /* 0x000ea20000000800 */
[----:B------:R-:W-:-:S02]  /*ee50*/  IMAD.X R3, RZ, RZ, ~R0, P0 ;  /* 0x000000ffff037224 */ /* 0x000fc400000e0e00 */
[----:B------:R-:W-:Y:S02]  /*ee60*/  IMAD R17, R17, R15, R14 ;  /* 0x0000000f11117224 */ /* 0x000fe400078e020e */
[-C--:B------:R-:W-:Y:S02]  /*ee70*/  IMAD R0, R3, R12.reuse, RZ ;  /* 0x0000000c03007224 */ /* 0x080fe400078e02ff */
[----:B------:R-:W-:Y:S01]  /*ee80*/  IMAD.MOV.U32 R3, RZ, RZ, R22 ;  /* 0x000000ffff037224 */ /* 0x000fe200078e0016 */
[----:B------:R-:W3:Y:S01]  /*ee90*/  LDC R6, c[0x0][0x608] ;  /* 0x00018200ff067b82 */ /* 0x000ee20000000800 */
[----:B------:R-:W-:-:S04]  /*eea0*/  IMAD.WIDE.U32 R2, R5, R12, R2 ;  /* 0x0000000c05027225 */ /* 0x000fc800078e0002 */
[----:B------:R-:W-:-:S03]  /*eeb0*/  IMAD R5, R5, R13, R0 ;  /* 0x0000000d05057224 */ /* 0x000fc600078e0200 */
[----:B------:R-:W5:Y:S01]  /*eec0*/  LDC R18, c[0x0][0x658] ;  /* 0x00019600ff127b82 */ /* 0x000f620000000800 */
[----:B------:R-:W-:Y:S01]  /*eed0*/  I2FP.F32.U32 R0, R16 ;  /* 0x0000001000007245 */ /* 0x000fe20000201000 */
[----:B------:R-:W-:Y:S01]  /*eee0*/  IMAD.IADD R3, R3, 0x1, R5 ;  /* 0x0000000103037824 */ /* 0x000fe200078e0205 */
[----:B0-----:R-:W-:Y:S01]  /*eef0*/  ISETP.NE.U32.AND P0, PT, R20, RZ, PT ;  /* 0x000000ff1400720c */ /* 0x001fe20003f05070 */
[----:B------:R-:W-:Y:S02]  /*ef00*/  IMAD.MOV.U32 R5, RZ, RZ, -0x1 ;  /* 0xffffffffff057424 */ /* 0x000fe400078e00ff */
[----:B------:R-:W-:Y:S02]  /*ef10*/  FMUL R0, R0, UR6 ;  /* 0x0000000600007c20 */ /* 0x000fe40008400000 */
[----:B------:R-:W0:Y:S01]  /*ef20*/  LDC R15, c[0x0][0x148] ;  /* 0x00005200ff0f7b82 */ /* 0x000e220000000800 */
[----:B--2---:R-:W-:Y:S01]  /*ef30*/  SHF.R.U64 R10, R2, R4, R3 ;  /* 0x00000004020a7219 */ /* 0x004fe20000001203 */
[----:B------:R2:W0:Y:S01]  /*ef40*/  F2I.U32.TRUNC.NTZ R13, R0 ;  /* 0x00000000000d7305 */ /* 0x000422000020f000 */
[----:B------:R-:W-:-:S02]  /*ef50*/  ISETP.NE.AND.EX P0, PT, R21, RZ, PT, P0 ;  /* 0x000000ff1500720c */ /* 0x000fc40003f05300 */
[----:B------:R-:W-:-:S03]  /*ef60*/  SHF.R.U32.HI R3, RZ, R4, R3 ;  /* 0x00000004ff037219 */ /* 0x000fc60000011603 */
[----:B------:R-:W0:Y:S01]  /*ef70*/  LDC R14, c[0x0][0x600] ;  /* 0x00018000ff0e7b82 */ /* 0x000e220000000800 */
[-CC-:B---3--:R-:W-:Y:S02]  /*ef80*/  SHF.R.U64 R8, R10, R6.reuse, R3.reuse ;  /* 0x000000060a087219 */ /* 0x188fe40000001203 */
[----:B------:R-:W-:-:S05]  /*ef90*/  SHF.R.U32.HI R3, RZ, R6, R3 ;  /* 0x00000006ff037219 */ /* 0x000fca0000011603 */
[----:B------:R-:W3:Y:S01]  /*efa0*/  LDC R22, c[0x0][0x648] ;  /* 0x00019200ff167b82 */ /* 0x000ee20000000800 */
[-CC-:B-----5:R-:W-:Y:S02]  /*efb0*/  SHF.R.U64 R12, R8, R18.reuse, R3.reuse ;  /* 0x00000012080c7219 */ /* 0x1a0fe40000001203 */
[-C--:B------:R-:W-:Y:S02]  /*efc0*/  SHF.L.U32 R5, R5, R18.reuse, RZ ;  /* 0x0000001205057219 */ /* 0x080fe400000006ff */
[-C--:B------:R-:W-:Y:S01]  /*efd0*/  SHF.R.U32.HI R3, RZ, R18.reuse, R3 ;  /* 0x00000012ff037219 */ /* 0x080fe20000011603 */
[----:B------:R-:W-:Y:S01]  /*efe0*/  IMAD.MOV.U32 R2, RZ, RZ, R12 ;  /* 0x000000ffff027224 */ /* 0x000fe200078e000c */
[----:B------:R-:W-:Y:S01]  /*eff0*/  SHF.L.U32 R18, R7, R18, RZ ;  /* 0x0000001207127219 */ /* 0x000fe200000006ff */
[----:B------:R-:W0:Y:S01]  /*f000*/  LDC R23, c[0x0][0x638] ;  /* 0x00018e00ff177b82 */ /* 0x000e220000000800 */
[----:B------:R-:W-:-:S07]  /*f010*/  LOP3.LUT R19, RZ, R5, RZ, 0x33, !PT ;  /* 0x00000005ff137212 */ /* 0x000fce00078e33ff */
[----:B------:R-:W0:Y:S01]  /*f020*/  LDC R24, c[0x0][0x610] ;  /* 0x00018400ff187b82 */ /* 0x000e220000000800 */
[----:B--2---:R-:W-:Y:S05]  /*f030*/  @!P0 BRA `(.L_x_300) ;  /* 0x0000000000288947 */ /* 0x004fea0003800000 */
        /* <DEDUP_REMOVED lines=10> */
.L_x_300:
[----:B---3--:R-:W-:Y:S01]  /*f0e0*/  SHF.R.U64 R0, R2, R22, R3 ;  /* 0x0000001602007219 */ /* 0x008fe20000001203 */
[----:B0-----:R-:W-:Y:S01]  /*f0f0*/  VIADD R7, R14, 0xffffffff ;  /* 0xffffffff0e077836 */ /* 0x001fe20000000000 */
[----:B------:R-:W-:Y:S01]  /*f100*/  LOP3.LUT R5, R8, R19, RZ, 0xc0, !PT ;  /* 0x0000001308057212 */ /* 0x000fe200078ec0ff */
[----:B------:R-:W-:Y:S02]  /*f110*/  IMAD.MOV R13, RZ, RZ, -R13 ;  /* 0x000000ffff0d7224 */ /* 0x000fe400078e0a0d */
[----:B------:R-:W-:Y:S02]  /*f120*/  IMAD.MOV R3, RZ, RZ, -R0 ;  /* 0x000000ffff037224 */ /* 0x000fe400078e0a00 */
[----:B------:R-:W-:Y:S01]  /*f130*/  IMAD R2, R18, R0, R5 ;  /* 0x0000000012027224 */ /* 0x000fe200078e0205 */
[----:B------:R-:W-:Y:S01]  /*f140*/  LOP3.LUT R5, R10, R7, RZ, 0xc0, !PT ;  /* 0x000000070a057212 */ /* 0x000fe200078ec0ff */
[----:B------:R-:W-:Y:S02]  /*f150*/  @P2 IMAD R17, R15, R13, R16 ;  /* 0x0000000d0f112224 */ /* 0x000fe400078e0210 */
[----:B------:R-:W-:-:S02]  /*f160*/  IMAD R0, R3, R23, R12 ;  /* 0x0000001703007224 */ /* 0x000fc400078e020c */
[----:B------:R-:W-:Y:S02]  /*f170*/  IMAD.MOV.U32 R4, RZ, RZ, 0x1 ;  /* 0x00000001ff047424 */ /* 0x000fe400078e00ff */
[----:B------:R-:W-:Y:S02]  /*f180*/  IMAD R2, R2, R24, R17 ;  /* 0x0000001802027224 */ /* 0x000fe400078e0211 */
[----:B------:R-:W-:Y:S01]  /*f190*/  IMAD R3, R0, R14, R5 ;  /* 0x0000000e00037224 */ /* 0x000fe200078e0205 */
[----:B------:R-:W-:-:S04]  /*f1a0*/  PRMT R0, R4, 0x7610, R0 ;  /* 0x0000761004007816 */ /* 0x000fc80000000000 */
[----:B------:R-:W-:Y:S02]  /*f1b0*/  SEL R4, R3, R2, !P2 ;  /* 0x0000000203047207 */ /* 0x000fe40005000000 */
[----:B------:R-:W-:-:S03]  /*f1c0*/  SEL R2, R2, R3, !P2 ;  /* 0x0000000302027207 */ /* 0x000fc60005000000 */
[----:B------:R2:W-:Y:S04]  /*f1d0*/  STL [R1+0x88], R4 ;  /* 0x0000880401007387 */ /* 0x0005e80000100800 */
[----:B------:R2:W-:Y:S04]  /*f1e0*/  STL [R1+0x74], R11 ;  /* 0x0000740b01007387 */ /* 0x0005e80000100800 */
[----:B------:R2:W-:Y:S02]  /*f1f0*/  STL [R1+0x84], R2 ;  /* 0x0000840201007387 */ /* 0x0005e40000100800 */
.L_x_298:
[----:B------:R-:W-:Y:S01]  /*f200*/  LOP3.LUT P0, RZ, R0, 0xff, RZ, 0xc0, !PT ;  /* 0x000000ff00ff7812 */ /* 0x000fe2000780c0ff */
[----:B------:R-:W-:-:S12]  /*f210*/  ULOP3.LUT UR27, UR27, 0x1, URZ, 0x3c, !UPT ;  /* 0x000000011b1b7892 */ /* 0x000fd8000f8e3c3f */
[----:B------:R-:W-:Y:S05]  /*f220*/  @P0 BRA `(.L_x_301) ;  /* 0xffffff2400600947 */ /* 0x000fea000383ffff */
[----:B------:R-:W-:Y:S05]  /*f230*/  EXIT ;  /* 0x000000000000794d */ /* 0x000fea0003800000 */
.L_x_17:
[----:B------:R-:W-:-:S08]  /*f240*/  ISETP.NE.AND P0, PT, RZ, UR6, PT ;  /* 0x00000006ff007c0c */ /* 0x000fd0000bf05270 */
[----:B0123--:R-:W0:-:S00]  /*f250*/  USETMAXREG.DEALLOC.CTAPOOL 0x28 ;  /* 0x00000028000079c8 */ /* 0x00fe0000080e0500 */
[----:B------:R-:W-:Y:S05]  /*f260*/  @P0 EXIT ;  /* 0x000000000000094d */ /* 0x000fea0003800000 */
[----:B0-----:R-:W-:Y:S01]  /*f270*/  LOP3.LUT P0, RZ, R0, 0xff, RZ, 0xc0, !PT ;  /* 0x000000ff00ff7812 */ /* 0x001fe2000780c0ff */
[----:B------:R-:W-:Y:S02]  /*f280*/  IMAD.MOV.U32 R0, RZ, RZ, 0x1 ;  /* 0x00000001ff007424 */ /* 0x000fe400078e00ff */
[----:B------:R-:W-:-:S10]  /*f290*/  IMAD.MOV.U32 R8, RZ, RZ, RZ ;  /* 0x000000ffff087224 */ /* 0x000fd400078e00ff */
[----:B------:R-:W-:Y:S05]  /*f2a0*/  @!P0 BRA `(.L_x_302) ;  /* 0x0000000c00988947 */ /* 0x000fea0003800000 */
[----:B------:R-:W0:Y:S01]  /*f2b0*/  S2UR UR5, SR_CgaCtaId ;  /* 0x00000000000579c3 */ /* 0x000e220000008800 */
[----:B------:R-:W-:Y:S01]  /*f2c0*/  UMOV UR7, 0x1 ;  /* 0x0000000100077882 */ /* 0x000fe20000000000 */
[----:B------:R-:W-:Y:S01]  /*f2d0*/  LOP3.LUT P0, RZ, R3, 0x1f, RZ, 0xc0, !PT ;  /* 0x0000001f03ff7812 */ /* 0x000fe2000780c0ff */
[----:B------:R-:W-:Y:S01]  /*f2e0*/  ULDC UR19, c[0x0][0x658] ;  /* 0x0001960000137ab9 */ /* 0x000fe20000000800 */
[----:B------:R-:W-:Y:S01]  /*f2f0*/  UMOV UR6, 0xffffffff ;  /* 0xffffffff00067882 */ /* 0x000fe20000000000 */
[----:B------:R-:W-:Y:S01]  /*f300*/  BSSY B0, `(.L_x_302) ;  /* 0x00000e0000007945 */ /* 0x000fe20003800000 */
[----:B------:R-:W-:Y:S01]  /*f310*/  USHF.L.U32 UR6, UR6, UR19, URZ ;  /* 0x0000001306067299 */ /* 0x000fe2000800063f */
[C---:B------:R-:W-:Y:S01]  /*f320*/  ISETP.NE.AND P3, PT, R2.reuse, RZ, PT ;  /* 0x000000ff0200720c */ /* 0x040fe20003f65270 */
[----:B------:R-:W-:Y:S01]  /*f330*/  IMAD.MOV.U32 R9, RZ, RZ, 0x1 ;  /* 0x00000001ff097424 */ /* 0x000fe200078e00ff */
[----:B------:R-:W-:Y:S01]  /*f340*/  ISETP.NE.OR P0, PT, R2, RZ, !P0 ;  /* 0x000000ff0200720c */ /* 0x000fe20004705670 */
[----:B------:R-:W-:Y:S01]  /*f350*/  IMAD.MOV.U32 R0, RZ, RZ, 0x1 ;  /* 0x00000001ff007424 */ /* 0x000fe200078e00ff */
[----:B------:R-:W-:Y:S01]  /*f360*/  ULDC UR18, c[0x0][0x600] ;  /* 0x0001800000127ab9 */ /* 0x000fe20000000800 */
[----:B------:R-:W-:Y:S01]  /*f370*/  IMAD.MOV.U32 R8, RZ, RZ, RZ ;  /* 0x000000ffff087224 */ /* 0x000fe200078e00ff */
[----:B------:R-:W-:Y:S01]  /*f380*/  UMOV UR24, 0x5 ;  /* 0x0000000500187882 */ /* 0x000fe20000000000 */
[----:B------:R-:W-:-:S02]  /*f390*/  UIADD3 UR35, UR14, 0x1, URZ ;  /* 0x000000010e237890 */ /* 0x000fc4000fffe03f */
[----:B------:R-:W-:Y:S02]  /*f3a0*/  ULOP3.LUT UR34, UR15, 0x2, URZ, 0xfc, !UPT ;  /* 0x000000020f227892 */ /* 0x000fe4000f8efc3f */
[----:B------:R-:W-:Y:S02]  /*f3b0*/  UIADD3 UR18, UR18, -0x1, URZ ;  /* 0xffffffff12127890 */ /* 0x000fe4000fffe03f */
[----:B------:R-:W-:Y:S02]  /*f3c0*/  USHF.L.U32 UR19, UR7, UR19, URZ ;  /* 0x0000001307137299 */ /* 0x000fe4000800063f */
[----:B------:R-:W-:Y:S02]  /*f3d0*/  ULOP3.LUT UR22, URZ, UR6, URZ, 0x33, !UPT ;  /* 0x000000063f167292 */ /* 0x000fe4000f8e333f */
[----:B0-----:R-:W-:Y:S02]  /*f3e0*/  ULOP3.LUT UR4, UR5, 0x1, URZ, 0xc0, !UPT ;  /* 0x0000000105047892 */ /* 0x001fe4000f8ec03f */
[----:B------:R-:W-:-:S02]  /*f3f0*/  USHF.R.U32.HI UR29, URZ, 0x1, UR5 ;  /* 0x000000013f1d7899 */ /* 0x000fc40008011605 */
[----:B------:R-:W-:Y:S02]  /*f400*/  USHF.L.U32 UR20, UR5, 0x7, URZ ;  /* 0x0000000705147899 */ /* 0x000fe4000800063f */
[----:B------:R-:W-:Y:S02]  /*f410*/  USHF.L.U32 UR21, UR5, 0xe, URZ ;  /* 0x0000000e05157899 */ /* 0x000fe4000800063f */
[----:B------:R-:W-:Y:S02]  /*f420*/  ULOP3.LUT UR5, UR5, 0xfffffffe, URZ, 0xc0, !UPT ;  /* 0xfffffffe05057892 */ /* 0x000fe4000f8ec03f */
[----:B------:R-:W-:Y:S02]  /*f430*/  UISETP.GT.U32.AND UP0, UPT, UR4, 0xffff, UPT ;  /* 0x0000ffff0400788c */ /* 0x000fe4000bf04070 */
[----:B------:R-:W-:Y:S02]  /*f440*/  USHF.L.U32 UR23, UR7, UR5, URZ ;  /* 0x0000000507177299 */ /* 0x000fe4000800063f */
[----:B------:R-:W-:-:S02]  /*f450*/  ULOP3.LUT UR5, UR5, 0x1, URZ, 0xfc, !UPT ;  /* 0x0000000105057892 */ /* 0x000fc4000f8efc3f */
[----:B------:R-:W-:Y:S02]  /*f460*/  USEL UR4, UR4, 0xffff, !UP0 ;  /* 0x0000ffff04047887 */ /* 0x000fe4000c000000 */
[----:B------:R-:W-:Y:S02]  /*f470*/  USHF.L.U32 UR5, UR7, UR5, URZ ;  /* 0x0000000507057299 */ /* 0x000fe4000800063f */
[----:B------:R-:W-:Y:S02]  /*f480*/  ULOP3.LUT UR4, UR4, 0xffff, URZ, 0xc0, !UPT ;  /* 0x0000ffff04047892 */ /* 0x000fe4000f8ec03f */
[----:B------:R-:W-:Y:S02]  /*f490*/  ULOP3.LUT UR20, UR20, 0x80, URZ, 0xc0, !UPT ;  /* 0x0000008014147892 */ /* 0x000fe4000f8ec03f */
[----:B------:R-:W-:Y:S02]  /*f4a0*/  ULOP3.LUT UR21, UR21, 0x4000, URZ, 0xc0, !UPT ;  /* 0x0000400015157892 */ /* 0x000fe4000f8ec03f */
[----:B------:R-:W-:-:S02]  /*f4b0*/  ULOP3.LUT UR23, UR23, UR5, URZ, 0xfc, !UPT ;  /* 0x0000000517177292 */ /* 0x000fc4000f8efc3f */
[----:B------:R-:W-:Y:S01]  /*f4c0*/  USHF.L.U32 UR24, UR24, UR4, URZ ;  /* 0x0000000418187299 */ /* 0x000fe2000800063f */
[----:B------:R-:W-:-:S11]  /*f4d0*/  ULDC.64 UR30, c[0x0][0x198] ;  /* 0x00006600001e7ab9 */ /* 0x000fd60000000a00 */
.L_x_314:
[----:B------:R-:W-:-:S03]  /*f4e0*/  UMOV UR4, 0xffffffff ;  /* 0xffffffff00047882 */ /* 0x000fc60000000000 */
[----:B01----:R-:W-:Y:S05]  /*f4f0*/  BRA.DIV UR4, `(.L_x_303) ;  /* 0x00000012040c7947 */ /* 0x003fea000b800000 */
[----:B------:R-:W-:-:S13]  /*f500*/  ELECT P1, URZ, PT ;  /* 0x00000000003f782f */ /* 0x000fda0003820000 */
.L_x_326:
[----:B------:R-:W0:Y:S01]  /*f510*/  LDC R2, c[0x0][0x28c] ;  /* 0x0000a300ff027b82 */ /* 0x000e220000000800 */
[----:B------:R-:W-:Y:S01]  /*f520*/  BSSY B1, `(.L_x_304) ;  /* 0x0000040000017945 */ /* 0x000fe20003800000 */
[----:B0-----:R-:W-:-:S13]  /*f530*/  ISETP.LT.OR P1, PT, R2, 0x1, !P1 ;  /* 0x000000010200780c */ /* 0x001fda0004f21670 */
[----:B------:R-:W-:Y:S05]  /*f540*/  @P1 BRA `(.L_x_305) ;  /* 0x0000000000f41947 */ /* 0x000fea0003800000 */
[----:B------:R-:W2:Y:S04]  /*f550*/  LDL.LU R4, [R1+0x88] ;  /* 0x0000880001047983 */ /* 0x000ea80000300800 */
[----:B------:R-:W3:Y:S01]  /*f560*/  LDL.LU R3, [R1+0x84] ;  /* 0x0000840001037983 */ /* 0x000ee20000300800 */
[----:B------:R-:W-:Y:S02]  /*f570*/  IMAD.MOV.U32 R12, RZ, RZ, RZ ;  /* 0x000000ffff0c7224 */ /* 0x000fe400078e00ff */
[----:B------:R-:W-:Y:S02]  /*f580*/  IMAD.U32 R13, RZ, RZ, UR35 ;  /* 0x00000023ff0d7e24 */ /* 0x000fe4000f8e00ff */
[----:B------:R-:W-:Y:S01]  /*f590*/  IMAD.MOV.U32 R2, RZ, RZ, R0 ;  /* 0x000000ffff027224 */ /* 0x000fe200078e0000 */
[----:B--2---:R-:W-:-:S02]  /*f5a0*/  LEA R6, R4, UR20, 0x8 ;  /* 0x0000001404067c11 */ /* 0x004fc4000f8e40ff */
[----:B---3--:R-:W-:Y:S01]  /*f5b0*/  LEA R4, R3, UR29, 0x1 ;  /* 0x0000001d03047c11 */ /* 0x008fe2000f8e08ff */
[----:B------:R-:W-:-:S04]  /*f5c0*/  IMAD.MOV.U32 R3, RZ, RZ, R8 ;  /* 0x000000ffff037224 */ /* 0x000fc800078e0008 */
[----:B------:R-:W-:-:S07]  /*f5d0*/  IMAD.SHL.U32 R7, R4, 0x20, RZ ;  /* 0x0000002004077824 */ /* 0x000fce00078e00ff */
.L_x_309:
[----:B------:R-:W0:Y:S01]  /*f5e0*/  S2R R5, SR_CgaCtaId ;  /* 0x0000000000057919 */ /* 0x000e220000008800 */
[----:B------:R-:W-:-:S04]  /*f5f0*/  MOV R4, 0x400 ;  /* 0x0000040000047802 */ /* 0x000fc80000000f00 */
[----:B0-----:R-:W-:Y:S02]  /*f600*/  LEA R10, R5, R4, 0x18 ;  /* 0x00000004050a7211 */ /* 0x001fe400078ec0ff */
[----:B------:R-:W-:Y:S01]  /*f610*/  SHF.L.U32 R4, R2, 0x1f, RZ ;  /* 0x0000001f02047819 */ /* 0x000fe200000006ff */
[----:B------:R-:W0:Y:S02]  /*f620*/  @!P3 LDC R5, c[0x0][0x500] ;  /* 0x00014000ff05bb82 */ /* 0x000e240000000800 */
[----:B------:R-:W-:-:S04]  /*f630*/  IMAD R11, R3, 0x8, R10 ;  /* 0x00000008030b7824 */ /* 0x000fc800078e020a */
[----:B------:R-:W1:Y:S02]  /*f640*/  SYNCS.PHASECHK.TRANS64.TRYWAIT P1, [R11+URZ+0x18], R4 ;  /* 0x000018040b0075a7 */ /* 0x000e64000802017f */
[----:B-1----:R-:W-:Y:S05]  /*f650*/  @!P1 BRA `(.L_x_306) ;  /* 0x0000000c00d49947 */ /* 0x002fea0003800000 */
.L_x_327:
[----:B------:R-:W-:Y:S01]  /*f660*/  UPRMT UR4, UR34, 0x9910, URZ ;  /* 0x0000991022047896 */ /* 0x000fe2000800003f */
[----:B0-----:R0:W-:Y:S03]  /*f670*/  @!P3 SYNCS.ARRIVE.TRANS64 RZ, [R11+URZ], R5 ;  /* 0x000000050bffb9a7 */ /* 0x0011e6000800003f */
[----:B------:R-:W-:-:S06]  /*f680*/  UISETP.NE.AND UP0, UPT, UR4, 0x2, UPT ;  /* 0x000000020400788c */ /* 0x000fcc000bf05270 */
[----:B------:R-:W-:-:S13]  /*f690*/  PLOP3.LUT P1, PT, PT, PT, UP0, 0x80, 0x0 ;  /* 0x000000000000781c */ /* 0x000fda0003f2f008 */
[----:B0-----:R-:W-:Y:S05]  /*f6a0*/  @P1 BRA `(.L_x_307) ;  /* 0x0000000000041947 */ /* 0x001fea0003800000 */
[----:B------:R-:W-:Y:S01]  /*f6b0*/  BPT.TRAP 0x1 ;  /* 0x000000040000795c */ /* 0x000fe20000300000 */
.L_x_307:
[----:B------:R-:W-:Y:S05]  /*f6c0*/  @P0 BRA `(.L_x_308) ;  /* 0x0000000000040947 */ /* 0x000fea0003800000 */
[----:B------:R-:W-:Y:S01]  /*f6d0*/  BPT.TRAP 0x1 ;  /* 0x000000040000795c */ /* 0x000fe20000300000 */
.L_x_308:
[----:B------:R-:W2:Y:S01]  /*f6e0*/  LDL R5, [R1+0x74] ;  /* 0x0000740001057983 */ /* 0x000ea20000100800 */
[----:B-1----:R-:W-:Y:S01]  /*f6f0*/  LEA R4, R3, UR29, 0x1 ;  /* 0x0000001d03047c11 */ /* 0x002fe2000f8e08ff */
[----:B------:R-:W-:Y:S01]  /*f700*/  VIADD R13, R13, 0xffffffff ;  /* 0xffffffff0d0d7836 */ /* 0x000fe20000000000 */
[----:B------:R-:W-:Y:S01]  /*f710*/  R2UR UR8, R3 ;  /* 0x00000000030872ca */ /* 0x000fe200000e0000 */
[----:B------:R-:W-:Y:S01]  /*f720*/  UIADD3 UR4, UP0, UR30, 0xf0, URZ ;  /* 0x000000f01e047890 */ /* 0x000fe2000ff1e03f */
[----:B------:R-:W-:Y:S01]  /*f730*/  R2UR UR27, R10 ;  /* 0x000000000a1b72ca */ /* 0x000fe200000e0000 */
[----:B------:R-:W-:Y:S01]  /*f740*/  IMAD.U32 R4, R4, 0x1000, R10 ;  /* 0x0000100004047824 */ /* 0x000fe200078e000a */
[----:B------:R-:W-:Y:S01]  /*f750*/  R2UR UR9, R11 ;  /* 0x000000000b0972ca */ /* 0x000fe200000e0000 */
[----:B------:R-:W-:Y:S01]  /*f760*/  UIADD3 UR32, UP1, UR30, 0x1f0, URZ ;  /* 0x000001f01e207890 */ /* 0x000fe2000ff3e03f */
[----:B------:R-:W-:Y:S01]  /*f770*/  R2UR UR11, R7 ;  /* 0x00000000070b72ca */ /* 0x000fe200000e0000 */
[----:B------:R-:W-:Y:S01]  /*f780*/  UPRMT UR25, URZ, 0x5410, UR24 ;  /* 0x000054103f197896 */ /* 0x000fe20008000018 */
[----:B------:R-:W-:Y:S01]  /*f790*/  R2UR UR5, R4 ;  /* 0x00000000040572ca */ /* 0x000fe200000e0000 */
[----:B------:R-:W-:Y:S01]  /*f7a0*/  VIADD R3, R3, 0x1 ;  /* 0x0000000103037836 */ /* 0x000fe20000000000 */
[----:B------:R-:W-:Y:S01]  /*f7b0*/  R2UR UR10, R12 ;  /* 0x000000000c0a72ca */ /* 0x000fe200000e0000 */
[----:B------:R-:W-:Y:S01]  /*f7c0*/  UPRMT UR36, URZ, 0x5410, UR23 ;  /* 0x000054103f247896 */ /* 0x000fe20008000017 */
[----:B------:R-:W-:Y:S01]  /*f7d0*/  R2UR UR28, R6 ;  /* 0x00000000061c72ca */ /* 0x000fe200000e0000 */
[----:B------:R-:W-:Y:S01]  /*f7e0*/  ULEA UR8, UR8, UR21, 0xf ;  /* 0x0000001508087291 */ /* 0x000fe2000f8e783f */
[----:B------:R-:W-:Y:S01]  /*f7f0*/  ISETP.GT.AND P4, PT, R13, 0x1, PT ;  /* 0x000000010d00780c */ /* 0x000fe20003f84270 */
[----:B------:R-:W-:Y:S01]  /*f800*/  UIADD3.X UR33, URZ, UR31, URZ, UP1, !UPT ;  /* 0x0000001f3f217290 */ /* 0x000fe20008ffe43f */
[C---:B------:R-:W-:Y:S01]  /*f810*/  ISETP.NE.AND P1, PT, R3.reuse, 0x3, PT ;  /* 0x000000030300780c */ /* 0x040fe20003f25270 */
[----:B------:R-:W-:Y:S01]  /*f820*/  UIADD3 UR27, UR27, 0x6100, UR8 ;  /* 0x000061001b1b7890 */ /* 0x000fe2000fffe008 */
[----:B------:R-:W-:Y:S01]  /*f830*/  VIADD R12, R12, 0x80 ;  /* 0x000000800c0c7836 */ /* 0x000fe20000000000 */
[----:B------:R-:W-:Y:S01]  /*f840*/  UMOV UR6, 0x0 ;  /* 0x0000000000067882 */ /* 0x000fe20000000000 */
[----:B------:R-:W-:Y:S01]  /*f850*/  UMOV UR7, 0x10000000 ;  /* 0x1000000000077882 */ /* 0x000fe20000000000 */
[----:B------:R-:W-:Y:S01]  /*f860*/  UIADD3 UR26, UR5, 0x100, URZ ;  /* 0x00000100051a7890 */ /* 0x000fe2000fffe03f */
[----:B------:R-:W-:Y:S01]  /*f870*/  SEL R3, R3, RZ, P1 ;  /* 0x000000ff03037207 */ /* 0x000fe20000800000 */
[----:B------:R-:W-:-:S05]  /*f880*/  UIADD3.X UR5, URZ, UR31, URZ, UP0, !UPT ;  /* 0x0000001f3f057290 */ /* 0x000fca00087fe43f */
[----:B------:R-:W-:Y:S01]  /*f890*/  UMOV UR8, UR26 ;  /* 0x0000001a00087c82 */ /* 0x000fe20008000000 */
[----:B--2---:R-:W-:Y:S02]  /*f8a0*/  R2UR UR12, R5 ;  /* 0x00000000050c72ca */ /* 0x004fe400000e0000 */
[----:B------:R-:W-:-:S04]  /*f8b0*/  SEL R5, RZ, 0x1, P1 ;  /* 0x00000001ff057807 */ /* 0x000fc80000800000 */
[----:B------:R-:W-:-:S07]  /*f8c0*/  LOP3.LUT R2, R2, R5, RZ, 0x3c, !PT ;  /* 0x0000000502027212 */ /* 0x000fce00078e3cff */
[----:B------:R0:W-:Y:S02]  /*f8d0*/  UTMALDG.3D.MULTICAST [UR8], [UR4], UR25, desc[UR6] ;  /* 0x00000608040073b4 */ /* 0x0001e40008011819 */
[----:B0-----:R-:W-:Y:S01]  /*f8e0*/  UMOV UR8, UR27 ;  /* 0x0000001b00087c82 */ /* 0x001fe20008000000 */
[----:B------:R-:W-:Y:S02]  /*f8f0*/  UMOV UR11, UR28 ;  /* 0x0000001c000b7c82 */ /* 0x000fe40008000000 */
[----:B------:R0:W-:Y:S02]  /*f900*/  UTMALDG.3D.MULTICAST [UR8], [UR32], UR36, desc[UR6] ;  /* 0x00000608200073b4 */ /* 0x0001e40008011824 */
[----:B0-----:R-:W-:Y:S05]  /*f910*/  @P4 BRA `(.L_x_309) ;  /* 0xfffffffc00304947 */ /* 0x001fea000383ffff */
.L_x_305:
[----:B------:R-:W-:Y:S05]  /*f920*/  BSYNC B1 ;  /* 0x0000000000017941 */ /* 0x000fea0003800000 */
.L_x_304:
[----:B------:R-:W2:Y:S01]  /*f930*/  LDL.LU R15, [R1+0x7c] ;  /* 0x00007c00010f7983 */ /* 0x000ea20000300800 */
[----:B------:R-:W-:Y:S01]  /*f940*/  LOP3.LUT P5, RZ, R9, 0xff, RZ, 0xc0, !PT ;  /* 0x000000ff09ff7812 */ /* 0x000fe200078ac0ff */
[----:B------:R-:W-:Y:S01]  /*f950*/  VIADD R8, R8, UR14 ;  /* 0x0000000e08087c36 */ /* 0x000fe20008000000 */
[----:B------:R-:W-:Y:S01]  /*f960*/  UISETP.GE.U32.AND UP0, UPT, UR14, 0x3, UPT ;  /* 0x000000030e00788c */ /* 0x000fe2000bf06070 */
[----:B------:R-:W3:Y:S01]  /*f970*/  LDL.LU R14, [R1+0x80] ;  /* 0x00008000010e7983 */ /* 0x000ee20000300800 */
[----:B------:R-:W-:Y:S01]  /*f980*/  IMAD.U32 R5, RZ, RZ, UR14 ;  /* 0x0000000eff057e24 */ /* 0x000fe2000f8e00ff */
[----:B------:R-:W-:Y:S01]  /*f990*/  ULDC.64 UR4, c[0x0][0x650] ;  /* 0x0001940000047ab9 */ /* 0x000fe20000000a00 */
[----:B------:R-:W-:Y:S01]  /*f9a0*/  ISETP.GT.U32.AND P1, PT, R8, 0x2, PT ;  /* 0x000000020800780c */ /* 0x000fe20003f24070 */
[----:B------:R-:W-:Y:S01]  /*f9b0*/  BSSY B1, `(.L_x_310) ;  /* 0x0000072000017945 */ /* 0x000fe20003800000 */
[----:B------:R-:W-:Y:S02]  /*f9c0*/  PLOP3.LUT P4, PT, PT, PT, UP0, 0x80, 0x0 ;  /* 0x000000000000781c */ /* 0x000fe40003f8f008 */
[----:B------:R-:W-:-:S02]  /*f9d0*/  ISETP.LT.U32.AND P1, PT, R5, 0x3, P1 ;  /* 0x000000030500780c */ /* 0x000fc40000f21070 */
[----:B------:R-:W-:Y:S01]  /*f9e0*/  PRMT R9, RZ, 0x7610, R9 ;  /* 0x00007610ff097816 */ /* 0x000fe20000000009 */
[----:B------:R-:W0:Y:S01]  /*f9f0*/  @P5 S2R R3, SR_CgaCtaId ;  /* 0x0000000000035919 */ /* 0x000e220000008800 */
[----:B------:R-:W-:-:S04]  /*fa00*/  @P5 MOV R2, 0x400 ;  /* 0x0000040000025802 */ /* 0x000fc80000000f00 */
[----:B0-----:R-:W-:Y:S01]  /*fa10*/  @P5 LEA R4, R3, R2, 0x18 ;  /* 0x0000000203045211 */ /* 0x001fe200078ec0ff */
[----:B------:R-:W-:-:S03]  /*fa20*/  IMAD.WIDE.U32 R2, R8, -0x55555555, RZ ;  /* 0xaaaaaaab08027825 */ /* 0x000fc600078e00ff */
[----:B------:R0:W-:Y:S02]  /*fa30*/  @P5 SYNCS.ARRIVE.TRANS64.A1T0 RZ, [R4+URZ+0x68], RZ ;  /* 0x000068ff04ff59a7 */ /* 0x0001e4000810003f */
[----:B------:R-:W-:Y:S02]  /*fa40*/  SHF.R.U32.HI R5, RZ, 0x1, R3 ;  /* 0x00000001ff057819 */ /* 0x000fe40000011603 */
[----:B------:R-:W-:Y:S02]  /*fa50*/  SEL R3, RZ, 0x1, !P1 ;  /* 0x00000001ff037807 */ /* 0x000fe40004800000 */
[----:B------:R-:W-:Y:S01]  /*fa60*/  PRMT R2, RZ, 0x7610, R2 ;  /* 0x00007610ff027816 */ /* 0x000fe20000000002 */
[----:B------:R-:W-:Y:S01]  /*fa70*/  IMAD R8, R5, -0x3, R8 ;  /* 0xfffffffd05087824 */ /* 0x000fe200078e0208 */
[----:B------:R-:W-:Y:S01]  /*fa80*/  LOP3.LUT R0, R0, R3, RZ, 0x3c, !PT ;  /* 0x0000000300007212 */ /* 0x000fe200078e3cff */
[----:B0-----:R-:W-:Y:S02]  /*fa90*/  IMAD.MOV.U32 R4, RZ, RZ, -0x1 ;  /* 0xffffffffff047424 */ /* 0x001fe400078e00ff */
[----:B------:R-:W-:Y:S01]  /*faa0*/  IMAD.MOV.U32 R3, RZ, RZ, -0x1 ;  /* 0xffffffffff037424 */ /* 0x000fe200078e00ff */
[----:B------:R-:W-:Y:S01]  /*fab0*/  @P4 LOP3.LUT R0, R0, 0x1, R5, 0x78, !PT ;  /* 0x0000000100004812 */ /* 0x000fe200078e7805 */
[----:B------:R-:W-:Y:S01]  /*fac0*/  IMAD.MOV.U32 R5, RZ, RZ, -0x1 ;  /* 0xffffffffff057424 */ /* 0x000fe200078e00ff */
[----:B---3--:R-:W-:-:S04]  /*fad0*/  IADD3 R14, P5, R14, UR16, RZ ;  /* 0x000000100e0e7c10 */ /* 0x008fc8000ffbe0ff */
[----:B--2---:R-:W-:Y:S01]  /*fae0*/  IADD3.X R15, R15, UR13, RZ, P5, !PT ;  /* 0x0000000d0f0f7c10 */ /* 0x004fe2000affe4ff */
[----:B------:R0:W-:Y:S01]  /*faf0*/  STL [R1+0x80], R14 ;  /* 0x0000800e01007387 */ /* 0x0001e20000100800 */
[----:B------:R-:W-:-:S03]  /*fb00*/  ISETP.GE.U32.AND P1, PT, R14, UR4, PT ;  /* 0x000000040e007c0c */ /* 0x000fc6000bf26070 */
[----:B------:R0:W-:Y:S01]  /*fb10*/  STL [R1+0x7c], R15 ;  /* 0x00007c0f01007387 */ /* 0x0001e20000100800 */
[----:B------:R-:W-:-:S03]  /*fb20*/  ISETP.GE.U32.AND.EX P1, PT, R15, UR5, PT, P1 ;  /* 0x000000050f007c0c */ /* 0x000fc6000bf26110 */
[----:B------:R0:W-:Y:S04]  /*fb30*/  STL [R1+0x84], R5 ;  /* 0x0000840501007387 */ /* 0x0001e80000100800 */
[----:B------:R0:W-:Y:S04]  /*fb40*/  STL [R1+0x88], R4 ;  /* 0x0000880401007387 */ /* 0x0001e80000100800 */
[----:B------:R0:W-:Y:S02]  /*fb50*/  STL [R1+0x74], R3 ;  /* 0x0000740301007387 */ /* 0x0001e40000100800 */
[----:B------:R-:W-:Y:S05]  /*fb60*/  @P1 BRA `(.L_x_311) ;  /* 0x0000000400581947 */ /* 0x000fea0003800000 */
[----:B------:R-:W-:Y:S01]  /*fb70*/  ULDC.64 UR4, c[0x0][0x628] ;  /* 0x00018a0000047ab9 */ /* 0x000fe20000000a00 */
[----:B------:R-:W1:Y:S01]  /*fb80*/  S2R R12, SR_CTAID.X ;  /* 0x00000000000c7919 */ /* 0x000e620000002500 */
[----:B------:R-:W-:Y:S01]  /*fb90*/  ISETP.NE.U32.AND P1, PT, RZ, UR4, PT ;  /* 0x00000004ff007c0c */ /* 0x000fe2000bf25070 */
[----:B------:R-:W-:Y:S01]  /*fba0*/  ULDC UR7, c[0x0][0x630] ;  /* 0x00018c0000077ab9 */ /* 0x000fe20000000800 */
[----:B------:R-:W-:Y:S01]  /*fbb0*/  IMAD.MOV.U32 R2, RZ, RZ, R14 ;  /* 0x000000ffff027224 */ /* 0x000fe200078e000e */
[----:B------:R-:W2:Y:S01]  /*fbc0*/  S2R R10, SR_CTAID.Y ;  /* 0x00000000000a7919 */ /* 0x000ea20000002600 */
[----:B------:R-:W-:Y:S01]  /*fbd0*/  ISETP.NE.AND.EX P1, PT, RZ, UR5, PT, P1 ;  /* 0x00000005ff007c0c */ /* 0x000fe2000bf25310 */
[----:B0-----:R-:W-:-:S12]  /*fbe0*/  IMAD.MOV.U32 R3, RZ, RZ, R15 ;  /* 0x000000ffff037224 */ /* 0x001fd800078e000f */
[----:B------:R-:W-:Y:S05]  /*fbf0*/  @!P1 BRA `(.L_x_312) ;  /* 0x0000000000289947 */ /* 0x000fea0003800000 */
[----:B------:R-:W-:Y:S02]  /*fc00*/  ULDC UR6, c[0x0][0x634] ;  /* 0x00018d0000067ab9 */ /* 0x000fe40000000800 */
[----:B------:R-:W-:-:S05]  /*fc10*/  IADD3 R7, P1, R14, UR6, RZ ;  /* 0x000000060e077c10 */ /* 0x000fca000ff3e0ff */
[----:B------:R-:W-:-:S04]  /*fc20*/  IMAD.X R11, RZ, RZ, R15, P1 ;  /* 0x000000ffff0b7224 */ /* 0x000fc800008e060f */
[----:B------:R-:W-:-:S04]  /*fc30*/  IMAD.WIDE.U32 R4, R11, UR4, RZ ;  /* 0x000000040b047c25 */ /* 0x000fc8000f8e00ff */
[----:B------:R-:W-:-:S04]  /*fc40*/  IMAD.WIDE.U32 R4, P1, R7, UR5, R4 ;  /* 0x0000000507047c25 */ /* 0x000fc8000f820004 */
[----:B------:R-:W-:-:S04]  /*fc50*/  IMAD.WIDE.U32 R6, R7, UR4, RZ ;  /* 0x0000000407067c25 */ /* 0x000fc8000f8e00ff */
[----:B------:R-:W-:Y:S01]  /*fc60*/  IMAD.X R3, RZ, RZ, RZ, P1 ;  /* 0x000000ffff037224 */ /* 0x000fe200008e06ff */
[----:B------:R-:W-:Y:S01]  /*fc70*/  IADD3 RZ, P1, R7, R4, RZ ;  /* 0x0000000407ff7210 */ /* 0x000fe20007f3e0ff */
[----:B------:R-:W-:-:S04]  /*fc80*/  IMAD.MOV.U32 R2, RZ, RZ, R5 ;  /* 0x000000ffff027224 */ /* 0x000fc800078e0005 */
[----:B------:R-:W-:-:S08]  /*fc90*/  IMAD.WIDE.U32.X R2, R11, UR5, R2, P1 ;  /* 0x000000050b027c25 */ /* 0x000fd000088e0402 */
.L_x_312:
[--C-:B------:R-:W-:Y:S01]  /*fca0*/  SHF.R.U64 R11, R2, UR7, R3.reuse ;  /* 0x00000007020b7c19 */ /* 0x100fe20008001203 */
[----:B------:R-:W-:Y:S01]  /*fcb0*/  ULDC.64 UR4, c[0x0][0x620] ;  /* 0x0001880000047ab9 */ /* 0x000fe20000000a00 */
[----:B------:R-:W-:Y:S01]  /*fcc0*/  SHF.R.U32.HI R2, RZ, UR7, R3 ;  /* 0x00000007ff027c19 */ /* 0x000fe20008011603 */
[----:B------:R-:W-:Y:S01]  /*fcd0*/  IMAD.MOV.U32 R3, RZ, RZ, R15 ;  /* 0x000000ffff037224 */ /* 0x000fe200078e000f */
[----:B------:R-:W-:Y:S01]  /*fce0*/  IADD3 R5, P1, RZ, -R11, RZ ;  /* 0x8000000bff057210 */ /* 0x000fe20007f3e0ff */
[----:B------:R-:W0:Y:S01]  /*fcf0*/  LDC R7, c[0x0][0x144] ;  /* 0x00005100ff077b82 */ /* 0x000e220000000800 */
[----:B-1----:R-:W-:Y:S01]  /*fd00*/  I2FP.F32.U32 R6, R12 ;  /* 0x0000000c00067245 */ /* 0x002fe20000201000 */
[----:B------:R-:W-:Y:S01]  /*fd10*/  ULDC.64 UR8, c[0x0][0x640] ;  /* 0x0001900000087ab9 */ /* 0x000fe20000000a00 */
[----:B------:R-:W-:Y:S01]  /*fd20*/  ULDC UR6, c[0x0][0x608] ;  /* 0x0001820000067ab9 */ /* 0x000fe20000000800 */
[----:B------:R-:W-:Y:S01]  /*fd30*/  IMAD.X R2, RZ, RZ, ~R2, P1 ;  /* 0x000000ffff027224 */ /* 0x000fe200008e0e02 */
[----:B------:R-:W-:-:S03]  /*fd40*/  ISETP.NE.U32.AND P1, PT, RZ, UR8, PT ;  /* 0x00000008ff007c0c */ /* 0x000fc6000bf25070 */
[----:B------:R-:W-:Y:S01]  /*fd50*/  IMAD R4, R2, UR4, RZ ;  /* 0x0000000402047c24 */ /* 0x000fe2000f8e02ff */
[----:B------:R-:W1:Y:S01]  /*fd60*/  LDC R15, c[0x0][0x148] ;  /* 0x00005200ff0f7b82 */ /* 0x000e620000000800 */
[----:B------:R-:W-:Y:S01]  /*fd70*/  IMAD.MOV.U32 R2, RZ, RZ, R14 ;  /* 0x000000ffff027224 */ /* 0x000fe200078e000e */
[----:B------:R-:W-:-:S03]  /*fd80*/  ISETP.NE.AND.EX P1, PT, RZ, UR9, PT, P1 ;  /* 0x00000009ff007c0c */ /* 0x000fc6000bf25310 */
[----:B------:R-:W-:Y:S01]  /*fd90*/  IMAD.WIDE.U32 R2, R5, UR4, R2 ;  /* 0x0000000405027c25 */ /* 0x000fe2000f8e0002 */
[----:B------:R-:W-:-:S03]  /*fda0*/  ULDC UR4, c[0x0][0x150] ;  /* 0x0000540000047ab9 */ /* 0x000fc60000000800 */
[----:B------:R-:W-:Y:S01]  /*fdb0*/  FMUL R6, R6, UR4 ;  /* 0x0000000406067c20 */ /* 0x000fe20008400000 */
[----:B------:R-:W-:Y:S01]  /*fdc0*/  IMAD R5, R5, UR5, R4 ;  /* 0x0000000505057c24 */ /* 0x000fe2000f8e0204 */
[----:B------:R-:W-:Y:S01]  /*fdd0*/  ULDC UR4, c[0x0][0x618] ;  /* 0x0001860000047ab9 */ /* 0x000fe20000000800 */
[----:B------:R-:W-:Y:S02]  /*fde0*/  ULDC UR5, c[0x0][0x154] ;  /* 0x0000550000057ab9 */ /* 0x000fe40000000800 */
[----:B------:R-:W-:Y:S01]  /*fdf0*/  IMAD.IADD R3, R3, 0x1, R5 ;  /* 0x0000000103037824 */ /* 0x000fe200078e0205 */
[----:B------:R-:W3:Y:S04]  /*fe00*/  F2I.U32.TRUNC.NTZ R6, R6 ;  /* 0x0000000600067305 */ /* 0x000ee8000020f000 */
[----:B------:R-:W-:-:S02]  /*fe10*/  SHF.R.U64 R13, R2, UR4, R3 ;  /* 0x00000004020d7c19 */ /* 0x000fc40008001203 */
[----:B--2---:R-:W-:-:S05]  /*fe20*/  I2FP.F32.U32 R2, R10 ;  /* 0x0000000a00027245 */ /* 0x004fca0000201000 */
[----:B------:R-:W-:Y:S01]  /*fe30*/  FMUL R4, R2, UR5 ;  /* 0x0000000502047c20 */ /* 0x000fe20008400000 */
[----:B------:R-:W-:Y:S01]  /*fe40*/  SHF.R.U32.HI R2, RZ, UR4, R3 ;  /* 0x00000004ff027c19 */ /* 0x000fe20008011603 */
[----:B------:R-:W-:Y:S02]  /*fe50*/  ULDC UR4, c[0x0][0x658] ;  /* 0x0001960000047ab9 */ /* 0x000fe40000000800 */
[----:B------:R2:W4:Y:S01]  /*fe60*/  F2I.U32.TRUNC.NTZ R18, R4 ;  /* 0x0000000400127305 */ /* 0x000522000020f000 */
[----:B------:R-:W-:Y:S01]  /*fe70*/  SHF.R.U64 R16, R13, UR6, R2 ;  /* 0x000000060d107c19 */ /* 0x000fe20008001202 */
[----:B---3--:R-:W-:Y:S01]  /*fe80*/  IMAD.MOV R6, RZ, RZ, -R6 ;  /* 0x000000ffff067224 */ /* 0x008fe200078e0a06 */
[----:B------:R-:W-:-:S03]  /*fe90*/  SHF.R.U32.HI R3, RZ, UR6, R2 ;  /* 0x00000006ff037c19 */ /* 0x000fc60008011602 */
[----:B0-----:R-:W-:Y:S01]  /*fea0*/  IMAD R12, R7, R6, R12 ;  /* 0x00000006070c7224 */ /* 0x001fe200078e020c */
[--C-:B------:R-:W-:Y:S02]  /*feb0*/  SHF.R.U64 R14, R16, UR4, R3.reuse ;  /* 0x00000004100e7c19 */ /* 0x100fe40008001203 */
[----:B------:R-:W-:-:S03]  /*fec0*/  SHF.R.U32.HI R3, RZ, UR4, R3 ;  /* 0x00000004ff037c19 */ /* 0x000fc60008011603 */
[----:B------:R-:W-:Y:S01]  /*fed0*/  IMAD.MOV.U32 R2, RZ, RZ, R14 ;  /* 0x000000ffff027224 */ /* 0x000fe200078e000e */
[----:B--2-4-:R-:W-:Y:S06]  /*fee0*/  @!P1 BRA `(.L_x_313) ;  /* 0x0000000000289947 */ /* 0x014fec0003800000 */
        /* <DEDUP_REMOVED lines=10> */
.L_x_313:
[----:B------:R-:W-:Y:S01]  /*ff90*/  ULDC UR4, c[0x0][0x648] ;  /* 0x0001920000047ab9 */ /* 0x000fe20000000800 */
[----:B------:R-:W-:Y:S01]  /*ffa0*/  IMAD.MOV R18, RZ, RZ, -R18 ;  /* 0x000000ffff127224 */ /* 0x000fe200078e0a12 */
[----:B------:R-:W-:Y:S01]  /*ffb0*/  SHF.R.U64 R3, R2, UR4, R3 ;  /* 0x0000000402037c19 */ /* 0x000fe20008001203 */
[----:B------:R-:W-:Y:S01]  /*ffc0*/  ULDC UR4, c[0x0][0x638] ;  /* 0x00018e0000047ab9 */ /* 0x000fe20000000800 */
[----:B------:R-:W-:Y:S01]  /*ffd0*/  LOP3.LUT R2, R16, UR22, RZ, 0xc0, !PT ;  /* 0x0000001610027c12 */ /* 0x000fe2000f8ec0ff */
[----:B-1----:R-:W-:Y:S01]  /*ffe0*/  @P2 IMAD R12, R15, R18, R10 ;  /* 0x000000120f0c2224 */ /* 0x002fe200078e020a */
[----:B------:R-:W-:Y:S01]  /*fff0*/  LOP3.LUT R13, R13, UR18, RZ, 0xc0, !PT ;  /* 0x000000120d0d7c12 */ /* 0x000fe2000f8ec0ff */
[----:B------:R-:W-:Y:S01]  /*10000*/  IMAD.MOV R5, RZ, RZ, -R3 ;  /* 0x000000ffff057224 */ /* 0x000fe200078e0a03 */
[----:B------:R-:W-:Y:S01]  /*10010*/  ULDC UR5, c[0x0][0x610] ;  /* 0x0001840000057ab9 */ /* 0x000fe20000000800 */
[----:B------:R-:W-:Y:S02]  /*10020*/  IMAD R3, R3, UR19, R2 ;  /* 0x0000001303037c24 */ /* 0x000fe4000f8e0202 */
[----:B------:R-:W-:Y:S01]  /*10030*/  IMAD R14, R5, UR4, R14 ;  /* 0x00000004050e7c24 */ /* 0x000fe2000f8e020e */
[----:B------:R-:W-:Y:S01]  /*10040*/  ULDC UR4, c[0x0][0x600] ;  /* 0x0001800000047ab9 */ /* 0x000fe20000000800 */
[----:B------:R-:W-:-:S02]  /*10050*/  IMAD R3, R3, UR5, R12 ;  /* 0x0000000503037c24 */ /* 0x000fc4000f8e020c */
[----:B------:R-:W-:Y:S02]  /*10060*/  IMAD R14, R14, UR4, R13 ;  /* 0x000000040e0e7c24 */ /* 0x000fe4000f8e020d */
[----:B------:R-:W-:-:S03]  /*10070*/  IMAD.MOV.U32 R2, RZ, RZ, 0x1 ;  /* 0x00000001ff027424 */ /* 0x000fc600078e00ff */
[----:B------:R-:W-:Y:S02]  /*10080*/  SEL R4, R14, R3, !P2 ;  /* 0x000000030e047207 */ /* 0x000fe40005000000 */
[----:B------:R-:W-:-:S03]  /*10090*/  SEL R3, R3, R14, !P2 ;  /* 0x0000000e03037207 */ /* 0x000fc60005000000 */
[----:B------:R1:W-:Y:S04]  /*100a0*/  STL [R1+0x88], R4 ;  /* 0x0000880401007387 */ /* 0x0003e80000100800 */
[----:B------:R1:W-:Y:S04]  /*100b0*/  STL [R1+0x74], R11 ;  /* 0x0000740b01007387 */ /* 0x0003e80000100800 */
[----:B------:R1:W-:Y:S02]  /*100c0*/  STL [R1+0x84], R3 ;  /* 0x0000840301007387 */ /* 0x0003e40000100800 */
.L_x_311:
[----:B------:R-:W-:Y:S05]  /*100d0*/  BSYNC B1 ;  /* 0x0000000000017941 */ /* 0x000fea0003800000 */
.L_x_310:
[----:B------:R-:W-:-:S13]  /*100e0*/  LOP3.LUT P1, RZ, R2, 0xff, RZ, 0xc0, !PT ;  /* 0x000000ff02ff7812 */ /* 0x000fda000782c0ff */
[----:B------:R-:W-:Y:S05]  /*100f0*/  @P1 BRA `(.L_x_314) ;  /* 0xfffffff000f81947 */ /* 0x000fea000383ffff */
[----:B------:R-:W-:Y:S05]  /*10100*/  BSYNC B0 ;  /* 0x0000000000007941 */ /* 0x000fea0003800000 */
.L_x_302:
[----:B------:R-:W-:-:S03]  /*10110*/  UMOV UR4, 0xffffffff ;  /* 0xffffffff00047882 */ /* 0x000fc60000000000 */
[----:B------:R-:W-:Y:S05]  /*10120*/  BRA.DIV UR4, `(.L_x_315) ;  /* 0x0000000604347947 */ /* 0x000fea000b800000 */
[----:B------:R-:W-:-:S13]  /*10130*/  ELECT P0, URZ, PT ;  /* 0x00000000003f782f */ /* 0x000fda0003800000 */
.L_x_330:
[----:B------:R-:W-:Y:S04]  /*10140*/  BSSY B0, `(.L_x_316) ;  /* 0x0000023000007945 */ /* 0x000fe80003800000 */
[----:B------:R-:W-:Y:S05]  /*10150*/  @!P0 BRA `(.L_x_317) ;  /* 0x0000000000848947 */ /* 0x000fea0003800000 */
[----:B------:R-:W-:-:S04]  /*10160*/  ULOP3.LUT UR4, UR15, 0x2, URZ, 0xfc, !UPT ;  /* 0x000000020f047892 */ /* 0x000fc8000f8efc3f */
[----:B------:R-:W-:-:S06]  /*10170*/  UISETP.NE.AND UP0, UPT, UR4, 0x3, UPT ;  /* 0x000000030400788c */ /* 0x000fcc000bf05270 */
[----:B------:R-:W-:-:S13]  /*10180*/  PLOP3.LUT P0, PT, PT, PT, UP0, 0x80, 0x0 ;  /* 0x000000000000781c */ /* 0x000fda0003f0f008 */
[----:B------:R-:W-:Y:S05]  /*10190*/  @!P0 BRA `(.L_x_318) ;  /* 0x0000000000048947 */ /* 0x000fea0003800000 */
[----:B------:R-:W-:Y:S01]  /*101a0*/  BPT.TRAP 0x1 ;  /* 0x000000040000795c */ /* 0x000fe20000300000 */
.L_x_318:
[----:B01----:R-:W0:Y:S01]  /*101b0*/  S2R R3, SR_CgaCtaId ;  /* 0x0000000000037919 */ /* 0x003e220000008800 */
[----:B------:R-:W-:-:S04]  /*101c0*/  MOV R2, 0x400 ;  /* 0x0000040000027802 */ /* 0x000fc80000000f00 */
[----:B0-----:R-:W-:Y:S02]  /*101d0*/  LEA R3, R3, R2, 0x18 ;  /* 0x0000000203037211 */ /* 0x001fe400078ec0ff */
[----:B------:R-:W-:-:S03]  /*101e0*/  SHF.L.U32 R2, R0, 0x1f, RZ ;  /* 0x0000001f00027819 */ /* 0x000fc600000006ff */
[----:B------:R-:W-:-:S04]  /*101f0*/  VIADD R3, R3, 0x18 ;  /* 0x0000001803037836 */ /* 0x000fc80000000000 */
[C---:B------:R-:W-:Y:S02]  /*10200*/  IMAD R7, R8.reuse, 0x8, R3 ;  /* 0x0000000808077824 */ /* 0x040fe400078e0203 */
[----:B------:R-:W-:Y:S02]  /*10210*/  VIADD R8, R8, 0x1 ;  /* 0x0000000108087836 */ /* 0x000fe40000000000 */
[----:B------:R-:W0:Y:S03]  /*10220*/  SYNCS.PHASECHK.TRANS64.TRYWAIT P0, [R7+URZ], R2 ;  /* 0x00000002070075a7 */ /* 0x000e26000800017f */
[----:B------:R-:W-:-:S04]  /*10230*/  ISETP.NE.AND P1, PT, R8, 0x3, PT ;  /* 0x000000030800780c */ /* 0x000fc80003f25270 */
[----:B------:R-:W-:Y:S02]  /*10240*/  SEL R5, RZ, 0x1, P1 ;  /* 0x00000001ff057807 */ /* 0x000fe40000800000 */
[----:B------:R-:W-:Y:S02]  /*10250*/  SEL R8, R8, RZ, P1 ;  /* 0x000000ff08087207 */ /* 0x000fe40000800000 */
[----:B------:R-:W-:-:S03]  /*10260*/  LOP3.LUT R5, R0, R5, RZ, 0x3c, !PT ;  /* 0x0000000500057212 */ /* 0x000fc600078e3cff */
[----:B------:R-:W-:Y:S01]  /*10270*/  IMAD R9, R8, 0x8, R3 ;  /* 0x0000000808097824 */ /* 0x000fe200078e0203 */
[----:B------:R-:W-:Y:S01]  /*10280*/  SHF.L.U32 R4, R5, 0x1f, RZ ;  /* 0x0000001f05047819 */ /* 0x000fe200000006ff */
[----:B0-----:R-:W-:Y:S06]  /*10290*/  @!P0 BRA `(.L_x_319) ;  /* 0x0000000000fc8947 */ /* 0x001fec0003800000 */
.L_x_331:
[----:B------:R-:W1:Y:S01]  /*102a0*/  SYNCS.PHASECHK.TRANS64.TRYWAIT P0, [R9+URZ], R4 ;  /* 0x00000004090075a7 */ /* 0x000e62000800017f */
[----:B------:R-:W-:-:S05]  /*102b0*/  VIADD R0, R8, 0x1 ;  /* 0x0000000108007836 */ /* 0x000fca0000000000 */
[----:B------:R-:W-:-:S04]  /*102c0*/  ISETP.NE.AND P1, PT, R0, 0x3, PT ;  /* 0x000000030000780c */ /* 0x000fc80003f25270 */
[----:B0-----:R-:W-:Y:S02]  /*102d0*/  SEL R2, RZ, 0x1, P1 ;  /* 0x00000001ff027807 */ /* 0x001fe40000800000 */
[----:B------:R-:W-:Y:S02]  /*102e0*/  SEL R0, R0, RZ, P1 ;  /* 0x000000ff00007207 */ /* 0x000fe40000800000 */
[----:B------:R-:W-:Y:S01]  /*102f0*/  LOP3.LUT R2, R5, R2, RZ, 0x3c, !PT ;  /* 0x0000000205027212 */ /* 0x000fe200078e3cff */
[----:B-1----:R-:W-:Y:S06]  /*10300*/  @!P0 BRA `(.L_x_320) ;  /* 0x0000000000f48947 */ /* 0x002fec0003800000 */
.L_x_332:
[----:B------:R-:W-:Y:S01]  /*10310*/  IMAD R3, R0, 0x8, R3 ;  /* 0x0000000800037824 */ /* 0x000fe200078e0203 */
[----:B------:R-:W-:-:S07]  /*10320*/  SHF.L.U32 R0, R2, 0x1f, RZ ;  /* 0x0000001f02007819 */ /* 0x000fce00000006ff */
.L_x_321:
[----:B-1----:R1:W2:Y:S02]  /*10330*/  SYNCS.PHASECHK.TRANS64.TRYWAIT P0, [R3+URZ], R0 ;  /* 0x00000000030075a7 */ /* 0x0022a4000800017f */
[----:B--2---:R-:W-:Y:S05]  /*10340*/  @!P0 NANOSLEEP.SYNCS 0x989680 ;  /* 0x009896800000895d */ /* 0x004fea0003900000 */
[----:B------:R-:W2:Y:S02]  /*10350*/  @!P0 SYNCS.PHASECHK.TRANS64 P0, [R3+URZ], R0 ;  /* 0x00000000030085a7 */ /* 0x000ea4000800007f */
[----:B--2---:R-:W-:Y:S05]  /*10360*/  @!P0 BRA `(.L_x_321) ;  /* 0xfffffffc00f08947 */ /* 0x004fea000383ffff */
.L_x_317:
[----:B------:R-:W-:Y:S05]  /*10370*/  BSYNC B0 ;  /* 0x0000000000007941 */ /* 0x000fea0003800000 */
.L_x_316:
[----:B------:R-:W-:Y:S05]  /*10380*/  EXIT ;  /* 0x000000000000794d */ /* 0x000fea0003800000 */
.L_x_19:
[----:B--2---:R-:W-:-:S04]  /*10390*/  IMAD.U32 R3, RZ, RZ, UR18 ;  /* 0x00000012ff037e24 */ /* 0x004fc8000f8e00ff */
[----:B------:R2:W3:Y:S03]  /*103a0*/  SYNCS.PHASECHK.TRANS64.TRYWAIT P0, [R3+URZ+-0x8], R0 ;  /* 0xfffff800030075a7 */ /* 0x0004e6000800017f */
[----:B---3--:R-:W-:Y:S05]  /*103b0*/  @!P0 NANOSLEEP.SYNCS 0x989680 ;  /* 0x009896800000895d */ /* 0x008fea0003900000 */
[----:B------:R-:W3:Y:S02]  /*103c0*/  @!P0 SYNCS.PHASECHK.TRANS64 P0, [R3+URZ+-0x8], R0 ;  /* 0xfffff800030085a7 */ /* 0x000ee4000800007f */
[----:B---3--:R-:W-:Y:S05]  /*103d0*/  @!P0 BRA `(.L_x_19) ;  /* 0xfffffffc00ec8947 */ /* 0x008fea000383ffff */
[----:B------:R-:W-:Y:S05]  /*103e0*/  BRA `(.L_x_322) ;  /* 0xffffff1400107947 */ /* 0x000fea000383ffff */
.L_x_24:
[----:B-1----:R-:W-:-:S04]  /*103f0*/  IMAD.U32 R3, RZ, RZ, UR6 ;  /* 0x00000006ff037e24 */ /* 0x002fc8000f8e00ff */
[----:B------:R1:W2:Y:S03]  /*10400*/  SYNCS.PHASECHK.TRANS64.TRYWAIT P0, [R3+URZ], R0 ;  /* 0x00000000030075a7 */ /* 0x0002a6000800017f */
[----:B--2---:R-:W-:Y:S05]  /*10410*/  @!P0 NANOSLEEP.SYNCS 0x989680 ;  /* 0x009896800000895d */ /* 0x004fea0003900000 */
[----:B------:R-:W2:Y:S02]  /*10420*/  @!P0 SYNCS.PHASECHK.TRANS64 P0, [R3+URZ], R0 ;  /* 0x00000000030085a7 */ /* 0x000ea4000800007f */
[----:B--2---:R-:W-:Y:S05]  /*10430*/  @!P0 BRA `(.L_x_24) ;  /* 0xfffffffc00ec8947 */ /* 0x004fea000383ffff */
[----:B------:R-:W-:Y:S05]  /*10440*/  BRA `(.L_x_23) ;  /* 0xffffff1c00787947 */ /* 0x000fea000383ffff */
.L_x_30:
[----:B-----5:R2:W-:Y:S02]  /*10450*/  STL [R1+0xa0], R0 ;  /* 0x0000a00001007387 */ /* 0x0205e40000100800 */
[----:B--2---:R-:W-:-:S04]  /*10460*/  IMAD.U32 R0, RZ, RZ, UR9 ;  /* 0x00000009ff007e24 */ /* 0x004fc8000f8e00ff */
[----:B------:R2:W3:Y:S03]  /*10470*/  SYNCS.PHASECHK.TRANS64.TRYWAIT P0, [R0+URZ], R229 ;  /* 0x000000e5000075a7 */ /* 0x0004e6000800017f */
[----:B---3--:R-:W-:Y:S05]  /*10480*/  @!P0 NANOSLEEP.SYNCS 0x989680 ;  /* 0x009896800000895d */ /* 0x008fea0003900000 */
[----:B------:R2:W3:Y:S02]  /*10490*/  @!P0 SYNCS.PHASECHK.TRANS64 P0, [R0+URZ], R229 ;  /* 0x000000e5000085a7 */ /* 0x0004e4000800007f */
[----:B--2---:R2:W5:Y:S02]  /*104a0*/  LDL.LU R0, [R1+0xa0] ;  /* 0x0000a00001007983 */ /* 0x0045640000300800 */
[----:B--23--:R-:W-:Y:S05]  /*104b0*/  @!P0 BRA `(.L_x_30) ;  /* 0xfffffffc00e48947 */ /* 0x00cfea000383ffff */
[----:B------:R-:W-:Y:S05]  /*104c0*/  BRA `(.L_x_29) ;  /* 0xffffff3000107947 */ /* 0x000fea000383ffff */
.L_x_38:
[----:B---3--:R-:W-:-:S04]  /*104d0*/  IMAD.U32 R25, RZ, RZ, UR18 ;  /* 0x00000012ff197e24 */ /* 0x008fc8000f8e00ff */
[----:B------:R3:W4:Y:S03]  /*104e0*/  SYNCS.PHASECHK.TRANS64.TRYWAIT P0, [R25+URZ+0x8], R24 ;  /* 0x00000818190075a7 */ /* 0x000726000800017f */
[----:B----4-:R-:W-:Y:S05]  /*104f0*/  @!P0 NANOSLEEP.SYNCS 0x989680 ;  /* 0x009896800000895d */ /* 0x010fea0003900000 */
[----:B------:R-:W4:Y:S02]  /*10500*/  @!P0 SYNCS.PHASECHK.TRANS64 P0, [R25+URZ+0x8], R24 ;  /* 0x00000818190085a7 */ /* 0x000f24000800007f */
[----:B----4-:R-:W-:Y:S05]  /*10510*/  @!P0 BRA `(.L_x_38) ;  /* 0xfffffffc00ec8947 */ /* 0x010fea000383ffff */
[----:B------:R-:W-:Y:S05]  /*10520*/  BRA `(.L_x_323) ;  /* 0xffffff5400387947 */ /* 0x000fea000383ffff */
.L_x_303:
[----:B------:R-:W-:Y:S01]  /*10530*/  BSSY B1, `(.L_x_324) ;  /* 0x0000006000017945 */ /* 0x000fe20003800000 */
[----:B------:R-:W-:-:S07]  /*10540*/  IMAD.MOV.U32 R2, RZ, RZ, -0x1 ;  /* 0xffffffffff027424 */ /* 0x000fce00078e00ff */
[----:B------:R-:W-:Y:S05]  /*10550*/  WARPSYNC.COLLECTIVE R2, `(.L_x_325) ;  /* 0x00000000020c7348 */ /* 0x000fea0003c00000 */
[----:B------:R-:W-:Y:S02]  /*10560*/  ELECT P1, UR62, PT ;  /* 0x00000000003e782f */ /* 0x000fe40003820000 */
[----:B------:R-:W-:Y:S01]  /*10570*/  MOV R2, UR62 ;  /* 0x0000003e00027c02 */ /* 0x000fe20008000f00 */
[----:B------:R-:W-:Y:S10]  /*10580*/  ENDCOLLECTIVE ;  /* 0x000000000000791b */ /* 0x000ff40003800000 */
.L_x_325:
[----:B------:R-:W-:Y:S05]  /*10590*/  BSYNC B1 ;  /* 0x0000000000017941 */ /* 0x000fea0003800000 */
.L_x_324:
[----:B------:R-:W-:Y:S05]  /*105a0*/  BRA `(.L_x_326) ;  /* 0xffffffec00d87947 */ /* 0x000fea000383ffff */
.L_x_306:
[----:B-1----:R1:W2:Y:S02]  /*105b0*/  SYNCS.PHASECHK.TRANS64.TRYWAIT P1, [R11+URZ+0x18], R4 ;  /* 0x000018040b0075a7 */ /* 0x0022a4000802017f */
[----:B--2---:R-:W-:Y:S05]  /*105c0*/  @!P1 NANOSLEEP.SYNCS 0x989680 ;  /* 0x009896800000995d */ /* 0x004fea0003900000 */
[----:B------:R-:W2:Y:S02]  /*105d0*/  @!P1 SYNCS.PHASECHK.TRANS64 P1, [R11+URZ+0x18], R4 ;  /* 0x000018040b0095a7 */ /* 0x000ea4000802007f */
[----:B--2---:R-:W-:Y:S05]  /*105e0*/  @!P1 BRA `(.L_x_306) ;  /* 0xfffffffc00f09947 */ /* 0x004fea000383ffff */
[----:B------:R-:W-:Y:S05]  /*105f0*/  BRA `(.L_x_327) ;  /* 0xfffffff000187947 */ /* 0x000fea000383ffff */
.L_x_315:
[----:B------:R-:W-:Y:S01]  /*10600*/  BSSY B0, `(.L_x_328) ;  /* 0x0000006000007945 */ /* 0x000fe20003800000 */
[----:B------:R-:W-:-:S07]  /*10610*/  IMAD.MOV.U32 R2, RZ, RZ, -0x1 ;  /* 0xffffffffff027424 */ /* 0x000fce00078e00ff */
[----:B01----:R-:W-:Y:S05]  /*10620*/  WARPSYNC.COLLECTIVE R2, `(.L_x_329) ;  /* 0x00000000020c7348 */ /* 0x003fea0003c00000 */
[----:B------:R-:W-:Y:S02]  /*10630*/  ELECT P1, UR62, PT ;  /* 0x00000000003e782f */ /* 0x000fe40003820000 */
[----:B------:R-:W-:Y:S01]  /*10640*/  MOV R2, UR62 ;  /* 0x0000003e00027c02 */ /* 0x000fe20008000f00 */
[----:B01----:R-:W-:Y:S10]  /*10650*/  ENDCOLLECTIVE ;  /* 0x000000000000791b */ /* 0x003ff40003800000 */
.L_x_329:
[----:B------:R-:W-:Y:S05]  /*10660*/  BSYNC B0 ;  /* 0x0000000000007941 */ /* 0x000fea0003800000 */
.L_x_328:
[----:B------:R-:W-:Y:S01]  /*10670*/  PLOP3.LUT P0, PT, P1, PT, PT, 0x80, 0x0 ;  /* 0x000000000000781c */ /* 0x000fe20000f0f070 */
[----:B------:R-:W-:-:S12]  /*10680*/  BRA `(.L_x_330) ;  /* 0xfffffff800ac7947 */ /* 0x000fd8000383ffff */
.L_x_319:
[----:B0-----:R0:W1:Y:S02]  /*10690*/  SYNCS.PHASECHK.TRANS64.TRYWAIT P0, [R7+URZ], R2 ;  /* 0x00000002070075a7 */ /* 0x001064000800017f */
[----:B-1----:R-:W-:Y:S05]  /*106a0*/  @!P0 NANOSLEEP.SYNCS 0x989680 ;  /* 0x009896800000895d */ /* 0x002fea0003900000 */
[----:B------:R-:W1:Y:S02]  /*106b0*/  @!P0 SYNCS.PHASECHK.TRANS64 P0, [R7+URZ], R2 ;  /* 0x00000002070085a7 */ /* 0x000e64000800007f */
[----:B-1----:R-:W-:Y:S05]  /*106c0*/  @!P0 BRA `(.L_x_319) ;  /* 0xfffffffc00f08947 */ /* 0x002fea000383ffff */
[----:B------:R-:W-:Y:S05]  /*106d0*/  BRA `(.L_x_331) ;  /* 0xfffffff800f07947 */ /* 0x000fea000383ffff */
.L_x_320:
[----:B0-----:R0:W1:Y:S02]  /*106e0*/  SYNCS.PHASECHK.TRANS64.TRYWAIT P0, [R9+URZ], R4 ;  /* 0x00000004090075a7 */ /* 0x001064000800017f */
[----:B-1----:R-:W-:Y:S05]  /*106f0*/  @!P0 NANOSLEEP.SYNCS 0x989680 ;  /* 0x009896800000895d */ /* 0x002fea0003900000 */
[----:B------:R-:W1:Y:S02]  /*10700*/  @!P0 SYNCS.PHASECHK.TRANS64 P0, [R9+URZ], R4 ;  /* 0x00000004090085a7 */ /* 0x000e64000800007f */
[----:B-1----:R-:W-:Y:S05]  /*10710*/  @!P0 BRA `(.L_x_320) ;  /* 0xfffffffc00f08947 */ /* 0x002fea000383ffff */
[----:B------:R-:W-:Y:S05]  /*10720*/  BRA `(.L_x_332) ;  /* 0xfffffff800f87947 */ /* 0x000fea000383ffff */
.L_x_333:
[----:B------:R-:W-:-:S00]  /*10730*/  BRA `(.L_x_333) ;  /* 0xfffffffc00fc7947 */ /* 0x000fc0000383ffff */
[----:B------:R-:W-:-:S00]  /*10740*/  NOP ;  /* 0x0000000000007918 */ /* 0x000fc00000000000 */
        /* <DEDUP_REMOVED lines=11> */
.L_x_334:


//--------------------- .nv.shared._ZN7cutlass13device_kernelINS_4gemm6kernel13GemmUniversalIN4cute5tupleIJiiiiEEENS1_10collective13CollectiveMmaINS1_37MainloopSm90TmaGmmaWarpSpecializedFP8ILi3ENS5_IJNS4_1CILi2EEESB_NSA_ILi1EEEEEENS1_32KernelTmaWarpSpecializedPingpongEEENS5_IJNSA_ILi64EEENSA_ILi256EEENSA_ILi128EEEEEENS_12float_e5m2_tENS5_IJlSC_lEEESK_SL_NS4_8TiledMMAINS4_8MMA_AtomIJNS4_4SM904GMMA31MMA_64x256x32_F32E5M2E5M2_SS_TNILNSP_7ScaleInE1ELSR_1EEEEEENS4_6LayoutINS5_IJSC_SC_SC_EEENS5_IJNSA_ILi0EEESW_SW_EEEEENS5_IJNS4_10UnderscoreESZ_SZ_EEEEENS4_23SM90_TMA_LOAD_MULTICASTENS4_14ComposedLayoutINS4_7SwizzleILi3ELi4ELi3EEENS4_18smem_ptr_flag_bitsILi8EEENSU_INS5_IJNSA_ILi8EEESI_EEENS5_IJSI_SC_EEEEEEEvNS4_8identityES12_S1C_vS1D_EENS_8epilogue10collective6detail29Sm90TmaWarpSpecializedAdapterINS1G_15DefaultEpilogueISK_SL_SL_NS1F_6thread17LinearCombinationISK_Li1EffLNS1K_9ScaleType4KindE0ELNS_15FloatRoundStyleE2ESK_EENS1_15EpilogueDefaultEEEEEvvEEEEvNT_6ParamsE --------------------------
	.section	.nv.shared._ZN7cutlass13device_kernelINS_4gemm6kernel13GemmUniversalIN4cute5tupleIJiiiiEEENS1_10collective13CollectiveMmaINS1_37MainloopSm90TmaGmmaWarpSpecializedFP8ILi3ENS5_IJNS4_1CILi2EEESB_NSA_ILi1EEEEEENS1_32KernelTmaWarpSpecializedPingpongEEENS5_IJNSA_ILi64EEENSA_ILi256EEENSA_ILi128EEEEEENS_12float_e5m2_tENS5_IJlSC_lEEESK_SL_NS4_8TiledMMAINS4_8MMA_AtomIJNS4_4SM904GMMA31MMA_64x256x32_F32E5M2E5M2_SS_TNILNSP_7ScaleInE1ELSR_1EEEEEENS4_6LayoutINS5_IJSC_SC_SC_EEENS5_IJNSA_ILi0EEESW_SW_EEEEENS5_IJNS4_10UnderscoreESZ_SZ_EEEEENS4_23SM90_TMA_LOAD_MULTICASTENS4_14ComposedLayoutINS4_7SwizzleILi3ELi4ELi3EEENS4_18smem_ptr_flag_bitsILi8EEENSU_INS5_IJNSA_ILi8EEESI_EEENS5_IJSI_SC_EEEEEEEvNS4_8identityES12_S1C_vS1D_EENS_8epilogue10collective6detail29Sm90TmaWarpSpecializedAdapterINS1G_15DefaultEpilogueISK_SL_SL_NS1F_6thread17LinearCombinationISK_Li1EffLNS1K_9ScaleType4KindE0ELNS_15FloatRoundStyleE2ESK_EENS1_15EpilogueDefaultEEEEEvvEEEEvNT_6ParamsE,"aw",@nobits
	.sectionflags	@""
	.align	16
	.zero		1024


//--------------------- .nv.shared.reserved.0     --------------------------
	.section	.nv.shared.reserved.0,"aw",@nobits
	.weak		__nv_reservedSMEM_offset_0_alias
	.size		__nv_reservedSMEM_offset_0_alias, 0, 0
	.other		__nv_reservedSMEM_offset_0_alias,@"STO_CUDA_RESERVED_SHARED STV_DEFAULT"
__nv_reservedSMEM_offset_0_alias:
	.zero		0


//--------------------- .nv.global                --------------------------
	.section	.nv.global,"aw",@nobits
.nv.global:
	.type		_ZN39_INTERNAL_83bbab0a_4_k_cu_3385a2de_50764cute1_E,@object
	.size		_ZN39_INTERNAL_83bbab0a_4_k_cu_3385a2de_50764cute1_E,(_ZN39_INTERNAL_83bbab0a_4_k_cu_3385a2de_50764cuda3std3__45__cpo6cbeginE - _ZN39_INTERNAL_83bbab0a_4_k_cu_3385a2de_50764cute1_E)
_ZN39_INTERNAL_83bbab0a_4_k_cu_3385a2de_50764cute1_E:
	.zero		1
	.type		_ZN39_INTERNAL_83bbab0a_4_k_cu_3385a2de_50764cuda3std3__45__cpo6cbeginE,@object
	.size		_ZN39_INTERNAL_83bbab0a_4_k_cu_3385a2de_50764cuda3std3__45__cpo6cbeginE,(_ZN39_INTERNAL_83bbab0a_4_k_cu_3385a2de_50764cuda3std3__48in_placeE - _ZN39_INTERNAL_83bbab0a_4_k_cu_3385a2de_50764cuda3std3__45__cpo6cbeginE)
_ZN39_INTERNAL_83bbab0a_4_k_cu_3385a2de_50764cuda3std3__45__cpo6cbeginE:
	.zero		1
	.type		_ZN39_INTERNAL_83bbab0a_4_k_cu_3385a2de_50764cuda3std3__48in_placeE,@object
	.size		_ZN39_INTERNAL_83bbab0a_4_k_cu_3385a2de_50764cuda3std3__48in_placeE,(_ZN39_INTERNAL_83bbab0a_4_k_cu_3385a2de_50764cuda3std6ranges3__45__cpo9iter_moveE - _ZN39_INTERNAL_83bbab0a_4_k_cu_3385a2de_50764cuda3std3__48in_placeE)
_ZN39_INTERNAL_83bbab0a_4_k_cu_3385a2de_50764cuda3std3__48in_placeE:
	.zero		1
	.type		_ZN39_INTERNAL_83bbab0a_4_k_cu_3385a2de_50764cuda3std6ranges3__45__cpo9iter_moveE,@object
	.size		_ZN39_INTERNAL_83bbab0a_4_k_cu_3385a2de_50764cuda3std6ranges3__45__cpo9iter_moveE,(_ZN39_INTERNAL_83bbab0a_4_k_cu_3385a2de_50764cuda3std3__45__cpo5beginE - _ZN39_INTERNAL_83bbab0a_4_k_cu_3385a2de_50764cuda3std6ranges3__45__cpo9iter_moveE)
_ZN39_INTERNAL_83bbab0a_4_k_cu_3385a2de_50764cuda3std6ranges3__45__cpo9iter_moveE:
	.zero		1
	.type		_ZN39_INTERNAL_83bbab0a_4_k_cu_3385a2de_50764cuda3std3__45__cpo5beginE,@object
	.size		_ZN39_INTERNAL_83bbab0a_4_k_cu_3385a2de_50764cuda3std3__45__cpo5beginE,(_ZN39_INTERNAL_83bbab0a_4_k_cu_3385a2de_50764cuda3std3__441_GLOBAL__N__83bbab0a_4_k_cu_3385a2de_50766ignoreE - _ZN39_INTERNAL_83bbab0a_4_k_cu_3385a2de_50764cuda3std3__45__cpo5beginE)
_ZN39_INTERNAL_83bbab0a_4_k_cu_3385a2de_50764cuda3std3__45__cpo5beginE:
	.zero		1
	.type		_ZN39_INTERNAL_83bbab0a_4_k_cu_3385a2de_50764cuda3std3__441_GLOBAL__N__83bbab0a_4_k_cu_3385a2de_50766ignoreE,@object
	.size		_ZN39_INTERNAL_83bbab0a_4_k_cu_3385a2de_50764cuda3std3__441_GLOBAL__N__83bbab0a_4_k_cu_3385a2de_50766ignoreE,(_ZN39_INTERNAL_83bbab0a_4_k_cu_3385a2de_50764cute7productE - _ZN39_INTERNAL_83bbab0a_4_k_cu_3385a2de_50764cuda3std3__441_GLOBAL__N__83bbab0a_4_k_cu_3385a2de_50766ignoreE)
_ZN39_INTERNAL_83bbab0a_4_k_cu_3385a2de_50764cuda3std3__441_GLOBAL__N__83bbab0a_4_k_cu_3385a2de_50766ignoreE:
	.zero		1
	.type		_ZN39_INTERNAL_83bbab0a_4_k_cu_3385a2de_50764cute7productE,@object
	.size		_ZN39_INTERNAL_83bbab0a_4_k_cu_3385a2de_50764cute7productE,(_ZN39_INTERNAL_83bbab0a_4_k_cu_3385a2de_50764cuda3std3__45__cpo3endE - _ZN39_INTERNAL_83bbab0a_4_k_cu_3385a2de_50764cute7productE)
_ZN39_INTERNAL_83bbab0a_4_k_cu_3385a2de_50764cute7productE:
	.zero		1
	.type		_ZN39_INTERNAL_83bbab0a_4_k_cu_3385a2de_50764cuda3std3__45__cpo3endE,@object
	.size		_ZN39_INTERNAL_83bbab0a_4_k_cu_3385a2de_50764cuda3std3__45__cpo3endE,(_ZN39_INTERNAL_83bbab0a_4_k_cu_3385a2de_50764cuda3std3__419piecewise_constructE - _ZN39_INTERNAL_83bbab0a_4_k_cu_3385a2de_50764cuda3std3__45__cpo3endE)
_ZN39_INTERNAL_83bbab0a_4_k_cu_3385a2de_50764cuda3std3__45__cpo3endE:
	.zero		1
	.type		_ZN39_INTERNAL_83bbab0a_4_k_cu_3385a2de_50764cuda3std3__419piecewise_constructE,@object
	.size		_ZN39_INTERNAL_83bbab0a_4_k_cu_3385a2de_50764cuda3std3__419piecewise_constructE,(_ZN39_INTERNAL_83bbab0a_4_k_cu_3385a2de_50764cuda3std3__45__cpo4cendE - _ZN39_INTERNAL_83bbab0a_4_k_cu_3385a2de_50764cuda3std3__419piecewise_constructE)
_ZN39_INTERNAL_83bbab0a_4_k_cu_3385a2de_50764cuda3std3__419piecewise_constructE:
	.zero		1
	.type		_ZN39_INTERNAL_83bbab0a_4_k_cu_3385a2de_50764cuda3std3__45__cpo4cendE,@object
	.size		_ZN39_INTERNAL_83bbab0a_4_k_cu_3385a2de_50764cuda3std3__45__cpo4cendE,(_ZN39_INTERNAL_83bbab0a_4_k_cu_3385a2de_50764cuda3std6ranges3__45__cpo4swapE - _ZN39_INTERNAL_83bbab0a_4_k_cu_3385a2de_50764cuda3std3__45__cpo4cendE)
_ZN39_INTERNAL_83bbab0a_4_k_cu_3385a2de_50764cuda3std3__45__cpo4cendE:
	.zero		1
	.type		_ZN39_INTERNAL_83bbab0a_4_k_cu_3385a2de_50764cuda3std6ranges3__45__cpo4swapE,@object
	.size		_ZN39_INTERNAL_83bbab0a_4_k_cu_3385a2de_50764cuda3std6ranges3__45__cpo4swapE,(.L_7 - _ZN39_INTERNAL_83bbab0a_4_k_cu_3385a2de_50764cuda3std6ranges3__45__cpo4swapE)
_ZN39_INTERNAL_83bbab0a_4_k_cu_3385a2de_50764cuda3std6ranges3__45__cpo4swapE:
	.zero		1
.L_7:


//--------------------- .nv.constant0._ZN7cutlass13device_kernelINS_4gemm6kernel13GemmUniversalIN4cute5tupleIJiiiiEEENS1_10collective13CollectiveMmaINS1_37MainloopSm90TmaGmmaWarpSpecializedFP8ILi3ENS5_IJNS4_1CILi2EEESB_NSA_ILi1EEEEEENS1_32KernelTmaWarpSpecializedPingpongEEENS5_IJNSA_ILi64EEENSA_ILi256EEENSA_ILi128EEEEEENS_12float_e5m2_tENS5_IJlSC_lEEESK_SL_NS4_8TiledMMAINS4_8MMA_AtomIJNS4_4SM904GMMA31MMA_64x256x32_F32E5M2E5M2_SS_TNILNSP_7ScaleInE1ELSR_1EEEEEENS4_6LayoutINS5_IJSC_SC_SC_EEENS5_IJNSA_ILi0EEESW_SW_EEEEENS5_IJNS4_10UnderscoreESZ_SZ_EEEEENS4_23SM90_TMA_LOAD_MULTICASTENS4_14ComposedLayoutINS4_7SwizzleILi3ELi4ELi3EEENS4_18smem_ptr_flag_bitsILi8EEENSU_INS5_IJNSA_ILi8EEESI_EEENS5_IJSI_SC_EEEEEEEvNS4_8identityES12_S1C_vS1D_EENS_8epilogue10collective6detail29Sm90TmaWarpSpecializedAdapterINS1G_15DefaultEpilogueISK_SL_SL_NS1F_6thread17LinearCombinationISK_Li1EffLNS1K_9ScaleType4KindE0ELNS_15FloatRoundStyleE2ESK_EENS1_15EpilogueDefaultEEEEEvvEEEEvNT_6ParamsE --------------------------
	.section	.nv.constant0._ZN7cutlass13device_kernelINS_4gemm6kernel13GemmUniversalIN4cute5tupleIJiiiiEEENS1_10collective13CollectiveMmaINS1_37MainloopSm90TmaGmmaWarpSpecializedFP8ILi3ENS5_IJNS4_1CILi2EEESB_NSA_ILi1EEEEEENS1_32KernelTmaWarpSpecializedPingpongEEENS5_IJNSA_ILi64EEENSA_ILi256EEENSA_ILi128EEEEEENS_12float_e5m2_tENS5_IJlSC_lEEESK_SL_NS4_8TiledMMAINS4_8MMA_AtomIJNS4_4SM904GMMA31MMA_64x256x32_F32E5M2E5M2_SS_TNILNSP_7ScaleInE1ELSR_1EEEEEENS4_6LayoutINS5_IJSC_SC_SC_EEENS5_IJNSA_ILi0EEESW_SW_EEEEENS5_IJNS4_10UnderscoreESZ_SZ_EEEEENS4_23SM90_TMA_LOAD_MULTICASTENS4_14ComposedLayoutINS4_7SwizzleILi3ELi4ELi3EEENS4_18smem_ptr_flag_bitsILi8EEENSU_INS5_IJNSA_ILi8EEESI_EEENS5_IJSI_SC_EEEEEEEvNS4_8identityES12_S1C_vS1D_EENS_8epilogue10collective6detail29Sm90TmaWarpSpecializedAdapterINS1G_15DefaultEpilogueISK_SL_SL_NS1F_6thread17LinearCombinationISK_Li1EffLNS1K_9ScaleType4KindE0ELNS_15FloatRoundStyleE2ESK_EENS1_15EpilogueDefaultEEEEEvvEEEEvNT_6ParamsE,"a",@progbits
	.sectionflags	@""
	.align	4
.nv.constant0._ZN7cutlass13device_kernelINS_4gemm6kernel13GemmUniversalIN4cute5tupleIJiiiiEEENS1_10collective13CollectiveMmaINS1_37MainloopSm90TmaGmmaWarpSpecializedFP8ILi3ENS5_IJNS4_1CILi2EEESB_NSA_ILi1EEEEEENS1_32KernelTmaWarpSpecializedPingpongEEENS5_IJNSA_ILi64EEENSA_ILi256EEENSA_ILi128EEEEEENS_12float_e5m2_tENS5_IJlSC_lEEESK_SL_NS4_8TiledMMAINS4_8MMA_AtomIJNS4_4SM904GMMA31MMA_64x256x32_F32E5M2E5M2_SS_TNILNSP_7ScaleInE1ELSR_1EEEEEENS4_6LayoutINS5_IJSC_SC_SC_EEENS5_IJNSA_ILi0EEESW_SW_EEEEENS5_IJNS4_10UnderscoreESZ_SZ_EEEEENS4_23SM90_TMA_LOAD_MULTICASTENS4_14ComposedLayoutINS4_7SwizzleILi3ELi4ELi3EEENS4_18smem_ptr_flag_bitsILi8EEENSU_INS5_IJNSA_ILi8EEESI_EEENS5_IJSI_SC_EEEEEEEvNS4_8identityES12_S1C_vS1D_EENS_8epilogue10collective6detail29Sm90TmaWarpSpecializedAdapterINS1G_15DefaultEpilogueISK_SL_SL_NS1F_6thread17LinearCombinationISK_Li1EffLNS1K_9ScaleType4KindE0ELNS_15FloatRoundStyleE2ESK_EENS1_15EpilogueDefaultEEEEEvvEEEEvNT_6ParamsE:
	.zero		1664


//--------------------- SYMBOLS --------------------------

	.type		.nv.reservedSmem.offset0,@object
	.size		.nv.reservedSmem.offset0,0x4
